def attn_fwd(
    Q,
    K,
    V,
    Out,
    Lse,
    sm_scale,
    stride_qz,
    stride_qh,
    stride_qm,
    stride_qk,
    stride_kz,
    stride_kh,
    stride_kn,
    stride_kk,
    stride_vz,
    stride_vh,
    stride_vn,
    stride_vk,
    stride_oz,
    stride_oh,
    stride_om,
    stride_ok,
    seqlen_q,
    seqlen_k,
    BLOCK_M: tl.constexpr,
    BLOCK_N: tl.constexpr,
    HEAD_DIM: tl.constexpr,
    CAUSAL: tl.constexpr,
):
    start_m = tl.program_id(0)
    off_hz = tl.program_id(1)
    q_off = off_hz * stride_qh
    k_off = off_hz * stride_kh
    v_off = off_hz * stride_vh
    offs_m = start_m * BLOCK_M + tl.arange(0, BLOCK_M)
    offs_d = tl.arange(0, HEAD_DIM)
    offs_n = tl.arange(0, BLOCK_N)
    q_ptrs = Q + q_off + offs_m[:, None] * stride_qm + offs_d[None, :] * stride_qk
    k_ptrs = K + k_off + offs_d[:, None] * stride_kk + offs_n[None, :] * stride_kn
    v_ptrs = V + v_off + offs_n[:, None] * stride_vn + offs_d[None, :] * stride_vk
    m_i = tl.full([BLOCK_M], float("-inf"), dtype=tl.float32)
    l_i = tl.zeros([BLOCK_M], dtype=tl.float32) + 1.0
    acc = tl.zeros([BLOCK_M, HEAD_DIM], dtype=tl.float32)
    q = tl.load(q_ptrs)
    acc, l_i, m_i = _attn_fwd_inner(
        acc,
        l_i,
        m_i,
        q,
        k_ptrs,
        v_ptrs,
        sm_scale,
        stride_kn,
        stride_vn,
        start_m,
        seqlen_k,
        BLOCK_M,
        BLOCK_N,
        HEAD_DIM,
        CAUSAL,
    )
    acc = acc / l_i[:, None]
    lse = m_i + tl.math.log2(l_i) / 1.4426950408889634
    o_ptrs = (
        Out
        + off_hz * stride_oh
        + offs_m[:, None] * stride_om
        + offs_d[None, :] * stride_ok
    )
    tl.store(o_ptrs, acc.to(Out.dtype.element_ty))
    tl.store(Lse + off_hz * seqlen_q + offs_m, lse)

# config = {"BLOCK_M": 128, "BLOCK_N": 128, "HEAD_DIM": 128, "arch": "sm_80", "causal": true, "dtype": "bf16", "num_stages": 2, "num_warps": 8}
# arch = sm_80


// ===== COMPILED SASS (sm_80) =====

	.target	sm_80

	.elftype	@"ET_EXEC"


//--------------------- .note.nv.tkinfo           --------------------------
	.section	.note.nv.tkinfo,"",@"SHT_NOTE"
	.sectionflags	@"SHF_NOTE_NV_TKINFO"
	.tkinfo
        /*0018*/ 	.word	0x00000002
        /*0030*/ 	.string	""
        /*0030*/ 	.string	"ptxas"
        /*0030*/ 	.string	"Cuda compilation tools, release 13.0, V13.0.88"
        /*0030*/ 	.string	"Build cuda_13.0.r13.0/compiler.36424714_0"
        /*0030*/ 	.string	"-v  -suppress-debug-info  -lineinfo  -arch sm_80 "



//--------------------- .note.nv.cuinfo           --------------------------
	.section	.note.nv.cuinfo,"",@"SHT_NOTE"
	.sectionflags	@"SHF_NOTE_NV_CUINFO"
        /*0018*/ 	.short	0x0002
        /*001a*/ 	.short	0x0050
        /*001c*/ 	.short	0x0082
	.zero		2


//--------------------- .nv.info                  --------------------------
	.section	.nv.info,"",@"SHT_CUDA_INFO"
	.align	4


	//----- nvinfo : EIATTR_REGCOUNT
	.align		4
        /*0000*/ 	.byte	0x04, 0x2f
        /*0002*/ 	.short	(.L_2 - .L_1)
	.align		4
.L_1:
        /*0004*/ 	.word	index@(attn_fwd)
        /*0008*/ 	.word	0x000000ff


	//----- nvinfo : EIATTR_FRAME_SIZE
	.align		4
.L_2:
        /*000c*/ 	.byte	0x04, 0x11
        /*000e*/ 	.short	(.L_4 - .L_3)
	.align		4
.L_3:
        /*0010*/ 	.word	index@(attn_fwd)
        /*0014*/ 	.word	0x000003a0


	//----- nvinfo : EIATTR_MIN_STACK_SIZE
	.align		4
.L_4:
        /*0018*/ 	.byte	0x04, 0x12
        /*001a*/ 	.short	(.L_6 - .L_5)
	.align		4
.L_5:
        /*001c*/ 	.word	index@(attn_fwd)
        /*0020*/ 	.word	0x000003a0
.L_6:


//--------------------- .nv.info.attn_fwd         --------------------------
	.section	.nv.info.attn_fwd,"",@"SHT_CUDA_INFO"
	.sectionflags	@""
	.align	4


	//----- nvinfo : EIATTR_CUDA_API_VERSION
	.align		4
        /*0000*/ 	.byte	0x04, 0x37
        /*0002*/ 	.short	(.L_8 - .L_7)
.L_7:
        /*0004*/ 	.word	0x00000082


	//----- nvinfo : EIATTR_SW2861232_WAR
	.align		4
.L_8:
        /*0008*/ 	.byte	0x01, 0x35
	.zero		2


	//----- nvinfo : EIATTR_PARAM_CBANK
	.align		4
        /*000c*/ 	.byte	0x04, 0x0a
        /*000e*/ 	.short	(.L_10 - .L_9)
	.align		4
.L_9:
        /*0010*/ 	.word	index@(.nv.constant0.attn_fwd)
        /*0014*/ 	.short	0x0160
        /*0016*/ 	.short	0x0088


	//----- nvinfo : EIATTR_CBANK_PARAM_SIZE
	.align		4
.L_10:
        /*0018*/ 	.byte	0x03, 0x19
        /*001a*/ 	.short	0x0088


	//----- nvinfo : EIATTR_KPARAM_INFO
	.align		4
        /*001c*/ 	.byte	0x04, 0x17
        /*001e*/ 	.short	(.L_12 - .L_11)
.L_11:
        /*0020*/ 	.word	0x00000000
        /*0024*/ 	.short	0x0019
        /*0026*/ 	.short	0x0080
        /*0028*/ 	.byte	0x00, 0xf4, 0x21, 0x00


	//----- nvinfo : EIATTR_KPARAM_INFO
	.align		4
.L_12:
        /*002c*/ 	.byte	0x04, 0x17
        /*002e*/ 	.short	(.L_14 - .L_13)
.L_13:
        /*0030*/ 	.word	0x00000000
        /*0034*/ 	.short	0x0018
        /*0036*/ 	.short	0x0078
        /*0038*/ 	.byte	0x00, 0xf4, 0x21, 0x00


	//----- nvinfo : EIATTR_KPARAM_INFO
	.align		4
.L_14:
        /*003c*/ 	.byte	0x04, 0x17
        /*003e*/ 	.short	(.L_16 - .L_15)
.L_15:
        /*0040*/ 	.word	0x00000000
        /*0044*/ 	.short	0x0017
        /*0046*/ 	.short	0x0070
        /*0048*/ 	.byte	0x00, 0xf0, 0x11, 0x00


	//----- nvinfo : EIATTR_KPARAM_INFO
	.align		4
.L_16:
        /*004c*/ 	.byte	0x04, 0x17
        /*004e*/ 	.short	(.L_18 - .L_17)
.L_17:
        /*0050*/ 	.word	0x00000000
        /*0054*/ 	.short	0x0016
        /*0056*/ 	.short	0x006c
        /*0058*/ 	.byte	0x00, 0xf0, 0x11, 0x00


	//----- nvinfo : EIATTR_KPARAM_INFO
	.align		4
.L_18:
        /*005c*/ 	.byte	0x04, 0x17
        /*005e*/ 	.short	(.L_20 - .L_19)
.L_19:
        /*0060*/ 	.word	0x00000000
        /*0064*/ 	.short	0x0015
        /*0066*/ 	.short	0x0068
        /*0068*/ 	.byte	0x00, 0xf0, 0x11, 0x00


	//----- nvinfo : EIATTR_KPARAM_INFO
	.align		4
.L_20:
        /*006c*/ 	.byte	0x04, 0x17
        /*006e*/ 	.short	(.L_22 - .L_21)
.L_21:
        /*0070*/ 	.word	0x00000000
        /*0074*/ 	.short	0x0014
        /*0076*/ 	.short	0x0064
        /*0078*/ 	.byte	0x00, 0xf0, 0x11, 0x00


	//----- nvinfo : EIATTR_KPARAM_INFO
	.align		4
.L_22:
        /*007c*/ 	.byte	0x04, 0x17
        /*007e*/ 	.short	(.L_24 - .L_23)
.L_23:
        /*0080*/ 	.word	0x00000000
        /*0084*/ 	.short	0x0013
        /*0086*/ 	.short	0x0060
        /*0088*/ 	.byte	0x00, 0xf0, 0x11, 0x00


	//----- nvinfo : EIATTR_KPARAM_INFO
	.align		4
.L_24:
        /*008c*/ 	.byte	0x04, 0x17
        /*008e*/ 	.short	(.L_26 - .L_25)
.L_25:
        /*0090*/ 	.word	0x00000000
        /*0094*/ 	.short	0x0012
        /*0096*/ 	.short	0x005c
        /*0098*/ 	.byte	0x00, 0xf0, 0x11, 0x00


	//----- nvinfo : EIATTR_KPARAM_INFO
	.align		4
.L_26:
        /*009c*/ 	.byte	0x04, 0x17
        /*009e*/ 	.short	(.L_28 - .L_27)
.L_27:
        /*00a0*/ 	.word	0x00000000
        /*00a4*/ 	.short	0x0011
        /*00a6*/ 	.short	0x0058
        /*00a8*/ 	.byte	0x00, 0xf0, 0x11, 0x00


	//----- nvinfo : EIATTR_KPARAM_INFO
	.align		4
.L_28:
        /*00ac*/ 	.byte	0x04, 0x17
        /*00ae*/ 	.short	(.L_30 - .L_29)
.L_29:
        /*00b0*/ 	.word	0x00000000
        /*00b4*/ 	.short	0x0010
        /*00b6*/ 	.short	0x0054
        /*00b8*/ 	.byte	0x00, 0xf0, 0x11, 0x00


	//----- nvinfo : EIATTR_KPARAM_INFO
	.align		4
.L_30:
        /*00bc*/ 	.byte	0x04, 0x17
        /*00be*/ 	.short	(.L_32 - .L_31)
.L_31:
        /*00c0*/ 	.word	0x00000000
        /*00c4*/ 	.short	0x000f
        /*00c6*/ 	.short	0x0050
        /*00c8*/ 	.byte	0x00, 0xf0, 0x11, 0x00


	//----- nvinfo : EIATTR_KPARAM_INFO
	.align		4
.L_32:
        /*00cc*/ 	.byte	0x04, 0x17
        /*00ce*/ 	.short	(.L_34 - .L_33)
.L_33:
        /*00d0*/ 	.word	0x00000000
        /*00d4*/ 	.short	0x000e
        /*00d6*/ 	.short	0x004c
        /*00d8*/ 	.byte	0x00, 0xf0, 0x11, 0x00


	//----- nvinfo : EIATTR_KPARAM_INFO
	.align		4
.L_34:
        /*00dc*/ 	.byte	0x04, 0x17
        /*00de*/ 	.short	(.L_36 - .L_35)
.L_35:
        /*00e0*/ 	.word	0x00000000
        /*00e4*/ 	.short	0x000d
        /*00e6*/ 	.short	0x0048
        /*00e8*/ 	.byte	0x00, 0xf0, 0x11, 0x00


	//----- nvinfo : EIATTR_KPARAM_INFO
	.align		4
.L_36:
        /*00ec*/ 	.byte	0x04, 0x17
        /*00ee*/ 	.short	(.L_38 - .L_37)
.L_37:
        /*00f0*/ 	.word	0x00000000
        /*00f4*/ 	.short	0x000c
        /*00f6*/ 	.short	0x0044
        /*00f8*/ 	.byte	0x00, 0xf0, 0x11, 0x00


	//----- nvinfo : EIATTR_KPARAM_INFO
	.align		4
.L_38:
        /*00fc*/ 	.byte	0x04, 0x17
        /*00fe*/ 	.short	(.L_40 - .L_39)
.L_39:
        /*0100*/ 	.word	0x00000000
        /*0104*/ 	.short	0x000b
        /*0106*/ 	.short	0x0040
        /*0108*/ 	.byte	0x00, 0xf0, 0x11, 0x00


	//----- nvinfo : EIATTR_KPARAM_INFO
	.align		4
.L_40:
        /*010c*/ 	.byte	0x04, 0x17
        /*010e*/ 	.short	(.L_42 - .L_41)
.L_41:
        /*0110*/ 	.word	0x00000000
        /*0114*/ 	.short	0x000a
        /*0116*/ 	.short	0x003c
        /*0118*/ 	.byte	0x00, 0xf0, 0x11, 0x00


	//----- nvinfo : EIATTR_KPARAM_INFO
	.align		4
.L_42:
        /*011c*/ 	.byte	0x04, 0x17
        /*011e*/ 	.short	(.L_44 - .L_43)
.L_43:
        /*0120*/ 	.word	0x00000000
        /*0124*/ 	.short	0x0009
        /*0126*/ 	.short	0x0038
        /*0128*/ 	.byte	0x00, 0xf0, 0x11, 0x00


	//----- nvinfo : EIATTR_KPARAM_INFO
	.align		4
.L_44:
        /*012c*/ 	.byte	0x04, 0x17
        /*012e*/ 	.short	(.L_46 - .L_45)
.L_45:
        /*0130*/ 	.word	0x00000000
        /*0134*/ 	.short	0x0008
        /*0136*/ 	.short	0x0034
        /*0138*/ 	.byte	0x00, 0xf0, 0x11, 0x00


	//----- nvinfo : EIATTR_KPARAM_INFO
	.align		4
.L_46:
        /*013c*/ 	.byte	0x04, 0x17
        /*013e*/ 	.short	(.L_48 - .L_47)
.L_47:
        /*0140*/ 	.word	0x00000000
        /*0144*/ 	.short	0x0007
        /*0146*/ 	.short	0x0030
        /*0148*/ 	.byte	0x00, 0xf0, 0x11, 0x00


	//----- nvinfo : EIATTR_KPARAM_INFO
	.align		4
.L_48:
        /*014c*/ 	.byte	0x04, 0x17
        /*014e*/ 	.short	(.L_50 - .L_49)
.L_49:
        /*0150*/ 	.word	0x00000000
        /*0154*/ 	.short	0x0006
        /*0156*/ 	.short	0x002c
        /*0158*/ 	.byte	0x00, 0xf0, 0x11, 0x00


	//----- nvinfo : EIATTR_KPARAM_INFO
	.align		4
.L_50:
        /*015c*/ 	.byte	0x04, 0x17
        /*015e*/ 	.short	(.L_52 - .L_51)
.L_51:
        /*0160*/ 	.word	0x00000000
        /*0164*/ 	.short	0x0005
        /*0166*/ 	.short	0x0028
        /*0168*/ 	.byte	0x00, 0xf0, 0x11, 0x00


	//----- nvinfo : EIATTR_KPARAM_INFO
	.align		4
.L_52:
        /*016c*/ 	.byte	0x04, 0x17
        /*016e*/ 	.short	(.L_54 - .L_53)
.L_53:
        /*0170*/ 	.word	0x00000000
        /*0174*/ 	.short	0x0004
        /*0176*/ 	.short	0x0020
        /*0178*/ 	.byte	0x00, 0xf4, 0x21, 0x00


	//----- nvinfo : EIATTR_KPARAM_INFO
	.align		4
.L_54:
        /*017c*/ 	.byte	0x04, 0x17
        /*017e*/ 	.short	(.L_56 - .L_55)
.L_55:
        /*0180*/ 	.word	0x00000000
        /*0184*/ 	.short	0x0003
        /*0186*/ 	.short	0x0018
        /*0188*/ 	.byte	0x00, 0xf4, 0x21, 0x00


	//----- nvinfo : EIATTR_KPARAM_INFO
	.align		4
.L_56:
        /*018c*/ 	.byte	0x04, 0x17
        /*018e*/ 	.short	(.L_58 - .L_57)
.L_57:
        /*0190*/ 	.word	0x00000000
        /*0194*/ 	.short	0x0002
        /*0196*/ 	.short	0x0010
        /*0198*/ 	.byte	0x00, 0xf4, 0x21, 0x00


	//----- nvinfo : EIATTR_KPARAM_INFO
	.align		4
.L_58:
        /*019c*/ 	.byte	0x04, 0x17
        /*019e*/ 	.short	(.L_60 - .L_59)
.L_59:
        /*01a0*/ 	.word	0x00000000
        /*01a4*/ 	.short	0x0001
        /*01a6*/ 	.short	0x0008
        /*01a8*/ 	.byte	0x00, 0xf4, 0x21, 0x00


	//----- nvinfo : EIATTR_KPARAM_INFO
	.align		4
.L_60:
        /*01ac*/ 	.byte	0x04, 0x17
        /*01ae*/ 	.short	(.L_62 - .L_61)
.L_61:
        /*01b0*/ 	.word	0x00000000
        /*01b4*/ 	.short	0x0000
        /*01b6*/ 	.short	0x0000
        /*01b8*/ 	.byte	0x00, 0xf4, 0x21, 0x00


	//----- nvinfo : EIATTR_MAXREG_COUNT
	.align		4
.L_62:
        /*01bc*/ 	.byte	0x03, 0x1b
        /*01be*/ 	.short	0x00ff


	//----- nvinfo : EIATTR_NUM_BARRIERS
	.align		4
        /*01c0*/ 	.byte	0x02, 0x4c
        /*01c2*/ 	.byte	0x01
	.zero		1


	//----- nvinfo : EIATTR_ANNOTATIONS
	.align		4
        /*01c4*/ 	.byte	0x04, 0x55
        /*01c6*/ 	.short	(.L_64 - .L_63)


	//   ....[0]....
.L_63:
        /*01c8*/ 	.word	0x00000001
        /*01cc*/ 	.byte	0x80, 0x1b, 0x00, 0x00, 0x01, 0x00, 0x00, 0x00, 0xc0, 0x1b, 0x00, 0x00, 0x01, 0x00, 0x00, 0x00
        /* <DEDUP_REMOVED lines=114> */
        /*08fc*/ 	.byte	0x70, 0x72, 0x00, 0x00, 0x01, 0x00, 0x00, 0x00, 0xd0, 0x72, 0x00, 0x00


	//----- nvinfo : EIATTR_MERCURY_ISA_VERSION
	.align		4
.L_64:
        /*0908*/ 	.byte	0x03, 0x5f
        /*090a*/ 	.short	0x0000


	//----- nvinfo : EIATTR_COOP_GROUP_MASK_REGIDS
	.align		4
        /*090c*/ 	.byte	0x04, 0x29
        /*090e*/ 	.short	(.L_66 - .L_65)


	//   ....[0]....
.L_65:
        /*0910*/ 	.word	0xffffffff


	//   ....[1]....
        /*0914*/ 	.word	0xffffffff


	//   ....[2]....
        /*0918*/ 	.word	0xffffffff


	//   ....[3]....
        /*091c*/ 	.word	0xffffffff


	//   ....[4]....
        /*0920*/ 	.word	0xffffffff


	//   ....[5]....
        /*0924*/ 	.word	0xffffffff


	//   ....[6]....
        /*0928*/ 	.word	0xffffffff


	//   ....[7]....
        /*092c*/ 	.word	0xffffffff


	//----- nvinfo : EIATTR_COOP_GROUP_INSTR_OFFSETS
	.align		4
.L_66:
        /*0930*/ 	.byte	0x04, 0x28
        /*0932*/ 	.short	(.L_68 - .L_67)


	//   ....[0]....
.L_67:
        /*0934*/ 	.word	0x00007f10


	//   ....[1]....
        /*0938*/ 	.word	0x00007f20


	//   ....[2]....
        /*093c*/ 	.word	0x00008060


	//   ....[3]....
        /*0940*/ 	.word	0x00008070


	//   ....[4]....
        /*0944*/ 	.word	0x0000a400


	//   ....[5]....
        /*0948*/ 	.word	0x0000a410


	//   ....[6]....
        /*094c*/ 	.word	0x0000a490


	//   ....[7]....
        /*0950*/ 	.word	0x0000a4c0


	//----- nvinfo : EIATTR_EXIT_INSTR_OFFSETS
	.align		4
.L_68:
        /*0954*/ 	.byte	0x04, 0x1c
        /*0956*/ 	.short	(.L_70 - .L_69)


	//   ....[0]....
.L_69:
        /*0958*/ 	.word	0x0000d130


	//   ....[1]....
        /*095c*/ 	.word	0x0000d1d0


	//----- nvinfo : EIATTR_REQNTID
	.align		4
.L_70:
        /*0960*/ 	.byte	0x04, 0x10
        /*0962*/ 	.short	(.L_72 - .L_71)
.L_71:
        /*0964*/ 	.word	0x00000100
        /*0968*/ 	.word	0x00000001
        /*096c*/ 	.word	0x00000001
.L_72:


//--------------------- .nv.callgraph             --------------------------
	.section	.nv.callgraph,"",@"SHT_CUDA_CALLGRAPH"
	.align	4
	.sectionentsize	8
	.align		4
        /*0000*/ 	.word	0x00000000
	.align		4
        /*0004*/ 	.word	0xffffffff
	.align		4
        /*0008*/ 	.word	0x00000000
	.align		4
        /*000c*/ 	.word	0xfffffffe
	.align		4
        /*0010*/ 	.word	0x00000000
	.align		4
        /*0014*/ 	.word	0xfffffffd
	.align		4
        /*0018*/ 	.word	0x00000000
	.align		4
        /*001c*/ 	.word	0xfffffffc


//--------------------- .nv.rel.action            --------------------------
	.section	.nv.rel.action,"",@"SHT_CUDA_RELOCINFO"
	.align	8
	.sectionentsize	8
        /*0000*/ 	.byte	0x73, 0x00, 0x00, 0x00, 0x00, 0x00, 0x00, 0x00, 0x00, 0x00, 0x00, 0x11, 0x25, 0x00, 0x05, 0x36


//--------------------- .nv.constant4             --------------------------
	.section	.nv.constant4,"a",@progbits
	.align	8
	.align		8
.nv.constant4:
        /*0000*/ 	.dword	_$_str


//--------------------- .nv.constant0.attn_fwd    --------------------------
	.section	.nv.constant0.attn_fwd,"a",@progbits
	.sectionflags	@""
	.align	4
.nv.constant0.attn_fwd:
	.zero		488


//--------------------- .text.attn_fwd            --------------------------
	.section	.text.attn_fwd,"ax",@progbits
	.sectioninfo	@"SHI_REGISTERS=255"
	.align	128
        .global         attn_fwd
        .type           attn_fwd,@function
        .size           attn_fwd,(.L_x_4 - attn_fwd)
        .other          attn_fwd,@"STO_CUDA_ENTRY STV_DEFAULT"
attn_fwd:
.text.attn_fwd:
[----:B------:R-:W-:Y:S02]  /*0000*/  IMAD.MOV.U32 R1, RZ, RZ, c[0x0][0x28] ;  /* 0x00000a00ff017624 */ /* 0x000fe400078e00ff */
[----:B------:R-:W0:Y:S01]  /*0010*/  S2R R4, SR_CTAID.X ;  /* 0x0000000000047919 */ /* 0x000e220000002500 */
[----:B------:R-:W-:Y:S01]  /*0020*/  IMAD.MOV.U32 R6, RZ, RZ, c[0x0][0x198] ;  /* 0x00006600ff067624 */ /* 0x000fe200078e00ff */
[----:B------:R-:W-:Y:S01]  /*0030*/  ULDC.64 UR6, c[0x0][0x118] ;  /* 0x0000460000067ab9 */ /* 0x000fe20000000a00 */
[----:B------:R-:W-:Y:S01]  /*0040*/  IADD3 R1, R1, -0x3a0, RZ ;  /* 0xfffffc6001017810 */ /* 0x000fe20007ffe0ff */
[----:B------:R-:W1:Y:S04]  /*0050*/  S2R R50, SR_TID.X ;  /* 0x0000000000327919 */ /* 0x000e680000002100 */
[----:B------:R-:W2:Y:S01]  /*0060*/  S2R R58, SR_CTAID.Y ;  /* 0x00000000003a7919 */ /* 0x000ea20000002600 */
[----:B0-----:R-:W-:Y:S01]  /*0070*/  IMAD.SHL.U32 R4, R4, 0x80, RZ ;  /* 0x0000008004047824 */ /* 0x001fe200078e00ff */
[----:B-1----:R-:W-:-:S04]  /*0080*/  SHF.R.U32.HI R2, RZ, 0x7, R50 ;  /* 0x00000007ff027819 */ /* 0x002fc80000011632 */
[----:B------:R-:W-:Y:S01]  /*0090*/  LOP3.LUT R3, R4, 0x7f, R50, 0xf8, !PT ;  /* 0x0000007f04037812 */ /* 0x000fe200078ef832 */
[----:B--2---:R-:W-:Y:S01]  /*00a0*/  IMAD R0, R58, c[0x0][0x190], RZ ;  /* 0x000064003a007a24 */ /* 0x004fe200078e02ff */
[----:B------:R-:W-:-:S03]  /*00b0*/  SGXT.U32 R56, R2, 0x1 ;  /* 0x000000010238781a */ /* 0x000fc60000000000 */
[----:B------:R-:W-:Y:S02]  /*00c0*/  IMAD R3, R3, c[0x0][0x194], RZ ;  /* 0x0000650003037a24 */ /* 0x000fe400078e02ff */
[----:B------:R-:W-:Y:S02]  /*00d0*/  IMAD.SHL.U32 R2, R0, 0x2, RZ ;  /* 0x0000000200027824 */ /* 0x000fe400078e00ff */
[----:B------:R-:W-:Y:S02]  /*00e0*/  IMAD.SHL.U32 R5, R3, 0x2, RZ ;  /* 0x0000000203057824 */ /* 0x000fe400078e00ff */
[----:B------:R-:W-:Y:S02]  /*00f0*/  IMAD R7, R56, c[0x0][0x198], RZ ;  /* 0x0000660038077a24 */ /* 0x000fe400078e02ff */
[----:B------:R-:W-:Y:S01]  /*0100*/  IMAD.HI R0, R0, 0x2, RZ ;  /* 0x0000000200007827 */ /* 0x000fe200078e02ff */
[----:B------:R-:W-:-:S03]  /*0110*/  IADD3 R2, P0, P1, R5, c[0x0][0x160], R2 ;  /* 0x0000580005027a10 */ /* 0x000fc6000791e002 */
[----:B------:R-:W-:-:S04]  /*0120*/  IMAD.HI R3, R3, 0x2, RZ ;  /* 0x0000000203037827 */ /* 0x000fc800078e02ff */
[C---:B------:R-:W-:Y:S01]  /*0130*/  IMAD R5, R6.reuse, 0x2, R7 ;  /* 0x0000000206057824 */ /* 0x040fe200078e0207 */
[----:B------:R-:W-:Y:S02]  /*0140*/  IADD3.X R0, R3, c[0x0][0x164], R0, P0, P1 ;  /* 0x0000590003007a10 */ /* 0x000fe400007e2400 */
[-C--:B------:R-:W-:Y:S01]  /*0150*/  LEA R8, P0, R7, R2.reuse, 0x1 ;  /* 0x0000000207087211 */ /* 0x080fe200078008ff */
[C---:B------:R-:W-:Y:S01]  /*0160*/  IMAD R13, R6.reuse, 0x2, R5 ;  /* 0x00000002060d7824 */ /* 0x040fe200078e0205 */
[----:B------:R-:W-:Y:S02]  /*0170*/  LEA R10, P1, R5, R2, 0x1 ;  /* 0x00000002050a7211 */ /* 0x000fe400078208ff */
[----:B------:R-:W-:Y:S01]  /*0180*/  LEA.HI.X.SX32 R9, R7, R0, 0x1, P0 ;  /* 0x0000000007097211 */ /* 0x000fe200000f0eff */
[C---:B------:R-:W-:Y:S01]  /*0190*/  IMAD R7, R6.reuse, 0x2, R13 ;  /* 0x0000000206077824 */ /* 0x040fe200078e020d */
[----:B------:R-:W-:Y:S02]  /*01a0*/  LEA R12, P0, R13, R2, 0x1 ;  /* 0x000000020d0c7211 */ /* 0x000fe400078008ff */
[-C--:B------:R-:W-:Y:S01]  /*01b0*/  LEA.HI.X.SX32 R11, R5, R0.reuse, 0x1, P1 ;  /* 0x00000000050b7211 */ /* 0x080fe200008f0eff */
[C---:B------:R-:W-:Y:S01]  /*01c0*/  IMAD R17, R6.reuse, 0x2, R7 ;  /* 0x0000000206117824 */ /* 0x040fe200078e0207 */
[----:B------:R-:W-:Y:S01]  /*01d0*/  LEA.HI.X.SX32 R13, R13, R0, 0x1, P0 ;  /* 0x000000000d0d7211 */ /* 0x000fe200000f0eff */
[----:B------:R0:W2:Y:S02]  /*01e0*/  LDG.E.U16 R3, [R8.64] ;  /* 0x0000000608037981 */ /* 0x0000a4000c1e1500 */
[C---:B------:R-:W-:Y:S01]  /*01f0*/  IMAD R19, R6.reuse, 0x2, R17 ;  /* 0x0000000206137824 */ /* 0x040fe200078e0211 */
[-C--:B------:R-:W-:Y:S01]  /*0200*/  LEA R14, P0, R7, R2.reuse, 0x1 ;  /* 0x00000002070e7211 */ /* 0x080fe200078008ff */
[----:B------:R1:W3:Y:S01]  /*0210*/  LDG.E.U16 R5, [R10.64] ;  /* 0x000000060a057981 */ /* 0x0002e2000c1e1500 */
[----:B------:R-:W-:Y:S01]  /*0220*/  LEA R16, P1, R17, R2, 0x1 ;  /* 0x0000000211107211 */ /* 0x000fe200078208ff */
[----:B------:R-:W-:Y:S01]  /*0230*/  IMAD R21, R6, 0x2, R19 ;  /* 0x0000000206157824 */ /* 0x000fe200078e0213 */
[----:B------:R-:W-:-:S02]  /*0240*/  LEA.HI.X.SX32 R15, R7, R0, 0x1, P0 ;  /* 0x00000000070f7211 */ /* 0x000fc400000f0eff */
[----:B------:R-:W-:Y:S01]  /*0250*/  LEA R18, P0, R19, R2, 0x1 ;  /* 0x0000000213127211 */ /* 0x000fe200078008ff */
[C---:B------:R-:W-:Y:S01]  /*0260*/  IMAD R23, R6.reuse, 0x2, R21 ;  /* 0x0000000206177824 */ /* 0x040fe200078e0215 */
[-C--:B------:R-:W-:Y:S01]  /*0270*/  LEA.HI.X.SX32 R17, R17, R0.reuse, 0x1, P1 ;  /* 0x0000000011117211 */ /* 0x080fe200008f0eff */
[----:B------:R4:W5:Y:S01]  /*0280*/  LDG.E.U16 R7, [R12.64] ;  /* 0x000000060c077981 */ /* 0x000962000c1e1500 */
[----:B------:R-:W-:Y:S01]  /*0290*/  LEA.HI.X.SX32 R19, R19, R0, 0x1, P0 ;  /* 0x0000000013137211 */ /* 0x000fe200000f0eff */
[C---:B------:R-:W-:Y:S01]  /*02a0*/  IMAD R25, R6.reuse, 0x2, R23 ;  /* 0x0000000206197824 */ /* 0x040fe200078e0217 */
[C---:B------:R-:W-:Y:S01]  /*02b0*/  LEA R20, P0, R21.reuse, R2, 0x1 ;  /* 0x0000000215147211 */ /* 0x040fe200078008ff */
[----:B-1----:R1:W2:Y:S02]  /*02c0*/  LDG.E.U16 R11, [R16.64] ;  /* 0x00000006100b7981 */ /* 0x0022a4000c1e1500 */
[----:B------:R-:W-:Y:S01]  /*02d0*/  IMAD R27, R6, 0x2, R25 ;  /* 0x00000002061b7824 */ /* 0x000fe200078e0219 */
[----:B------:R-:W-:Y:S01]  /*02e0*/  LEA.HI.X.SX32 R21, R21, R0, 0x1, P0 ;  /* 0x0000000015157211 */ /* 0x000fe200000f0eff */
[----:B0-----:R0:W2:Y:S01]  /*02f0*/  LDG.E.U16 R9, [R14.64] ;  /* 0x000000060e097981 */ /* 0x0010a2000c1e1500 */
[----:B----4-:R-:W-:-:S03]  /*0300*/  LEA R12, P0, R23, R2, 0x1 ;  /* 0x00000002170c7211 */ /* 0x010fc600078008ff */
[----:B------:R4:W2:Y:S01]  /*0310*/  LDG.E.U16 R8, [R18.64] ;  /* 0x0000000612087981 */ /* 0x0008a2000c1e1500 */
[C---:B-1----:R-:W-:Y:S01]  /*0320*/  IMAD R17, R6.reuse, 0x2, R27 ;  /* 0x0000000206117824 */ /* 0x042fe200078e021b */
[----:B------:R-:W-:Y:S02]  /*0330*/  LEA.HI.X.SX32 R13, R23, R0, 0x1, P0 ;  /* 0x00000000170d7211 */ /* 0x000fe400000f0eff */
[----:B------:R1:W2:Y:S01]  /*0340*/  LDG.E.U16 R49, [R20.64] ;  /* 0x0000000614317981 */ /* 0x0002a2000c1e1500 */
[-C--:B------:R-:W-:Y:S02]  /*0350*/  LEA R22, P1, R25, R2.reuse, 0x1 ;  /* 0x0000000219167211 */ /* 0x080fe400078208ff */
[C---:B0-----:R-:W-:Y:S01]  /*0360*/  LEA R14, P0, R27.reuse, R2, 0x1 ;  /* 0x000000021b0e7211 */ /* 0x041fe200078008ff */
[----:B------:R0:W2:Y:S01]  /*0370*/  LDG.E.U16 R51, [R12.64] ;  /* 0x000000060c337981 */ /* 0x0000a2000c1e1500 */
[----:B----4-:R-:W-:Y:S02]  /*0380*/  IMAD R19, R6, 0x2, R17 ;  /* 0x0000000206137824 */ /* 0x010fe400078e0211 */
[----:B------:R-:W-:-:S02]  /*0390*/  LEA.HI.X.SX32 R15, R27, R0, 0x1, P0 ;  /* 0x000000001b0f7211 */ /* 0x000fc400000f0eff */
[----:B------:R-:W-:Y:S01]  /*03a0*/  LEA.HI.X.SX32 R23, R25, R0, 0x1, P1 ;  /* 0x0000000019177211 */ /* 0x000fe200008f0eff */
[C---:B------:R-:W-:Y:S01]  /*03b0*/  IMAD R25, R6.reuse, 0x2, R19 ;  /* 0x0000000206197824 */ /* 0x040fe200078e0213 */
[C---:B------:R-:W-:Y:S01]  /*03c0*/  LEA R16, P0, R17.reuse, R2, 0x1 ;  /* 0x0000000211107211 */ /* 0x040fe200078008ff */
[----:B------:R4:W2:Y:S02]  /*03d0*/  LDG.E.U16 R10, [R14.64] ;  /* 0x000000060e0a7981 */ /* 0x0008a4000c1e1500 */
[----:B------:R-:W-:Y:S01]  /*03e0*/  IMAD R27, R6, 0x2, R25 ;  /* 0x00000002061b7824 */ /* 0x000fe200078e0219 */
[----:B------:R-:W-:Y:S01]  /*03f0*/  LEA.HI.X.SX32 R17, R17, R0, 0x1, P0 ;  /* 0x0000000011117211 */ /* 0x000fe200000f0eff */
[----:B------:R4:W2:Y:S01]  /*0400*/  LDG.E.U16 R53, [R22.64] ;  /* 0x0000000616357981 */ /* 0x0008a2000c1e1500 */
[-C--:B------:R-:W-:Y:S02]  /*0410*/  LEA R18, P0, R19, R2.reuse, 0x1 ;  /* 0x0000000213127211 */ /* 0x080fe400078008ff */
[----:B-1----:R-:W-:Y:S01]  /*0420*/  LEA R20, P1, R25, R2, 0x1 ;  /* 0x0000000219147211 */ /* 0x002fe200078208ff */
[----:B------:R1:W2:Y:S01]  /*0430*/  LDG.E.U16 R55, [R16.64] ;  /* 0x0000000610377981 */ /* 0x0002a2000c1e1500 */
[----:B------:R-:W-:-:S02]  /*0440*/  LEA.HI.X.SX32 R19, R19, R0, 0x1, P0 ;  /* 0x0000000013137211 */ /* 0x000fc400000f0eff */
[----:B0-----:R-:W-:Y:S01]  /*0450*/  LEA R12, P0, R27, R2, 0x1 ;  /* 0x000000021b0c7211 */ /* 0x001fe200078008ff */
[----:B----4-:R-:W-:-:S03]  /*0460*/  IMAD R23, R6, 0x2, R27 ;  /* 0x0000000206177824 */ /* 0x010fc600078e021b */
[-C--:B------:R-:W-:Y:S01]  /*0470*/  LEA.HI.X.SX32 R13, R27, R0.reuse, 0x1, P0 ;  /* 0x000000001b0d7211 */ /* 0x080fe200000f0eff */
[----:B------:R0:W4:Y:S01]  /*0480*/  LDG.E.U16 R57, [R18.64] ;  /* 0x0000000612397981 */ /* 0x000122000c1e1500 */
[----:B------:R-:W-:Y:S01]  /*0490*/  LEA.HI.X.SX32 R21, R25, R0, 0x1, P1 ;  /* 0x0000000019157211 */ /* 0x000fe200008f0eff */
[C---:B------:R-:W-:Y:S01]  /*04a0*/  IMAD R25, R6.reuse, 0x2, R23 ;  /* 0x0000000206197824 */ /* 0x040fe200078e0217 */
[C---:B------:R-:W-:Y:S01]  /*04b0*/  LEA R14, P0, R23.reuse, R2, 0x1 ;  /* 0x00000002170e7211 */ /* 0x040fe200078008ff */
[----:B------:R0:W2:Y:S03]  /*04c0*/  LDG.E.U16 R28, [R12.64] ;  /* 0x000000060c1c7981 */ /* 0x0000a6000c1e1500 */
[----:B------:R-:W-:Y:S01]  /*04d0*/  LEA.HI.X.SX32 R15, R23, R0, 0x1, P0 ;  /* 0x00000000170f7211 */ /* 0x000fe200000f0eff */
[C---:B------:R-:W-:Y:S01]  /*04e0*/  IMAD R23, R6.reuse, 0x2, R25 ;  /* 0x0000000206177824 */ /* 0x040fe200078e0219 */
[C---:B-1----:R-:W-:Y:S01]  /*04f0*/  LEA R16, P0, R25.reuse, R2, 0x1 ;  /* 0x0000000219107211 */ /* 0x042fe200078008ff */
[----:B------:R1:W3:Y:S02]  /*0500*/  LDG.E.U16 R59, [R20.64] ;  /* 0x00000006143b7981 */ /* 0x0002e4000c1e1500 */
[C---:B------:R-:W-:Y:S01]  /*0510*/  IMAD R27, R6.reuse, 0x2, R23 ;  /* 0x00000002061b7824 */ /* 0x040fe200078e0217 */
[----:B------:R-:W-:Y:S01]  /*0520*/  LEA.HI.X.SX32 R17, R25, R0, 0x1, P0 ;  /* 0x0000000019117211 */ /* 0x000fe200000f0eff */
[----:B------:R1:W3:Y:S03]  /*0530*/  LDG.E.U16 R61, [R14.64] ;  /* 0x000000060e3d7981 */ /* 0x0002e6000c1e1500 */
[----:B0-----:R-:W-:Y:S01]  /*0540*/  LEA R18, P0, R27, R2, 0x1 ;  /* 0x000000021b127211 */ /* 0x001fe200078008ff */
[----:B------:R0:W4:Y:S01]  /*0550*/  LDG.E.U16 R63, [R16.64] ;  /* 0x00000006103f7981 */ /* 0x000122000c1e1500 */
[----:B-1----:R-:W-:-:S02]  /*0560*/  IMAD R21, R6, 0x2, R27 ;  /* 0x0000000206157824 */ /* 0x002fc400078e021b */
[----:B------:R-:W-:Y:S02]  /*0570*/  LEA.HI.X.SX32 R19, R27, R0, 0x1, P0 ;  /* 0x000000001b137211 */ /* 0x000fe400000f0eff */
[C---:B------:R-:W-:Y:S01]  /*0580*/  IMAD R25, R6.reuse, 0x2, R21 ;  /* 0x0000000206197824 */ /* 0x040fe200078e0215 */
[C---:B------:R-:W-:Y:S02]  /*0590*/  LEA R12, P0, R21.reuse, R2, 0x1 ;  /* 0x00000002150c7211 */ /* 0x040fe400078008ff */
[----:B------:R1:W4:Y:S02]  /*05a0*/  LDG.E.U16 R30, [R18.64] ;  /* 0x00000006121e7981 */ /* 0x000324000c1e1500 */
[----:B------:R-:W-:Y:S01]  /*05b0*/  LEA.HI.X.SX32 R13, R21, R0, 0x1, P0 ;  /* 0x00000000150d7211 */ /* 0x000fe200000f0eff */
[C---:B------:R-:W-:Y:S01]  /*05c0*/  IMAD R21, R6.reuse, 0x2, R25 ;  /* 0x0000000206157824 */ /* 0x040fe200078e0219 */
[-C--:B------:R-:W-:Y:S02]  /*05d0*/  LEA R22, P1, R23, R2.reuse, 0x1 ;  /* 0x0000000217167211 */ /* 0x080fe400078208ff */
[----:B------:R-:W-:Y:S01]  /*05e0*/  LEA R14, P0, R25, R2, 0x1 ;  /* 0x00000002190e7211 */ /* 0x000fe200078008ff */
[C---:B------:R-:W-:Y:S01]  /*05f0*/  IMAD R27, R6.reuse, 0x2, R21 ;  /* 0x00000002061b7824 */ /* 0x040fe200078e0215 */
[-C--:B------:R-:W-:Y:S01]  /*0600*/  LEA.HI.X.SX32 R23, R23, R0.reuse, 0x1, P1 ;  /* 0x0000000017177211 */ /* 0x080fe200008f0eff */
[----:B------:R1:W4:Y:S01]  /*0610*/  LDG.E.U16 R67, [R12.64] ;  /* 0x000000060c437981 */ /* 0x000322000c1e1500 */
[----:B------:R-:W-:Y:S01]  /*0620*/  LEA.HI.X.SX32 R15, R25, R0, 0x1, P0 ;  /* 0x00000000190f7211 */ /* 0x000fe200000f0eff */
[----:B------:R-:W-:Y:S01]  /*0630*/  IMAD R25, R6, 0x2, R27 ;  /* 0x0000000206197824 */ /* 0x000fe200078e021b */
[C---:B0-----:R-:W-:Y:S01]  /*0640*/  LEA R16, P0, R27.reuse, R2, 0x1 ;  /* 0x000000021b107211 */ /* 0x041fe200078008ff */
[----:B------:R0:W4:Y:S03]  /*0650*/  LDG.E.U16 R65, [R22.64] ;  /* 0x0000000616417981 */ /* 0x000126000c1e1500 */
[----:B------:R-:W-:Y:S01]  /*0660*/  LEA.HI.X.SX32 R17, R27, R0, 0x1, P0 ;  /* 0x000000001b117211 */ /* 0x000fe200000f0eff */
[----:B------:R0:W5:Y:S01]  /*0670*/  LDG.E.U16 R69, [R14.64] ;  /* 0x000000060e457981 */ /* 0x000162000c1e1500 */
[----:B-1----:R-:W-:-:S02]  /*0680*/  LEA R18, P0, R25, R2, 0x1 ;  /* 0x0000000219127211 */ /* 0x002fc400078008ff */
[----:B------:R-:W-:Y:S01]  /*0690*/  LEA R20, P1, R21, R2, 0x1 ;  /* 0x0000000215147211 */ /* 0x000fe200078208ff */
[----:B------:R1:W5:Y:S01]  /*06a0*/  LDG.E.U16 R32, [R16.64] ;  /* 0x0000000610207981 */ /* 0x000362000c1e1500 */
[----:B0-----:R-:W-:Y:S01]  /*06b0*/  IMAD R23, R6, 0x2, R25 ;  /* 0x0000000206177824 */ /* 0x001fe200078e0219 */
[----:B------:R-:W-:-:S03]  /*06c0*/  LEA.HI.X.SX32 R19, R25, R0, 0x1, P0 ;  /* 0x0000000019137211 */ /* 0x000fc600000f0eff */
[C---:B------:R-:W-:Y:S01]  /*06d0*/  IMAD R27, R6.reuse, 0x2, R23 ;  /* 0x00000002061b7824 */ /* 0x040fe200078e0217 */
[----:B------:R-:W-:Y:S01]  /*06e0*/  LEA.HI.X.SX32 R21, R21, R0, 0x1, P1 ;  /* 0x0000000015157211 */ /* 0x000fe200008f0eff */
[----:B------:R0:W5:Y:S02]  /*06f0*/  LDG.E.U16 R73, [R18.64] ;  /* 0x0000000612497981 */ /* 0x000164000c1e1500 */
[C---:B------:R-:W-:Y:S01]  /*0700*/  IMAD R25, R6.reuse, 0x2, R27 ;  /* 0x0000000206197824 */ /* 0x040fe200078e021b */
[C---:B------:R-:W-:Y:S01]  /*0710*/  LEA R12, P0, R23.reuse, R2, 0x1 ;  /* 0x00000002170c7211 */ /* 0x040fe200078008ff */
[----:B------:R0:W5:Y:S02]  /*0720*/  LDG.E.U16 R71, [R20.64] ;  /* 0x0000000614477981 */ /* 0x000164000c1e1500 */
[----:B------:R-:W-:Y:S01]  /*0730*/  IMAD R29, R6, 0x2, R25 ;  /* 0x00000002061d7824 */ /* 0x000fe200078e0219 */
[----:B------:R-:W-:-:S04]  /*0740*/  LEA.HI.X.SX32 R13, R23, R0, 0x1, P0 ;  /* 0x00000000170d7211 */ /* 0x000fc800000f0eff */
[----:B------:R-:W-:Y:S01]  /*0750*/  LEA R31, R6, R29, 0x1 ;  /* 0x0000001d061f7211 */ /* 0x000fe200078e08ff */
[----:B------:R1:W5:Y:S01]  /*0760*/  LDG.E.U16 R75, [R12.64] ;  /* 0x000000060c4b7981 */ /* 0x000362000c1e1500 */
[----:B------:R-:W-:-:S03]  /*0770*/  LEA R14, P0, R25, R2, 0x1 ;  /* 0x00000002190e7211 */ /* 0x000fc600078008ff */
[C---:B0-----:R-:W-:Y:S01]  /*0780*/  IMAD R21, R6.reuse, 0x2, R31 ;  /* 0x0000000206157824 */ /* 0x041fe200078e021f */
[----:B------:R-:W-:Y:S02]  /*0790*/  LEA R22, P1, R27, R2, 0x1 ;  /* 0x000000021b167211 */ /* 0x000fe400078208ff */
[-C--:B------:R-:W-:Y:S01]  /*07a0*/  LEA.HI.X.SX32 R15, R25, R0.reuse, 0x1, P0 ;  /* 0x00000000190f7211 */ /* 0x080fe200000f0eff */
[C---:B------:R-:W-:Y:S01]  /*07b0*/  IMAD R25, R6.reuse, 0x2, R21 ;  /* 0x0000000206197824 */ /* 0x040fe200078e0215 */
[----:B------:R-:W-:Y:S02]  /*07c0*/  LEA.HI.X.SX32 R23, R27, R0, 0x1, P1 ;  /* 0x000000001b177211 */ /* 0x000fe400008f0eff */
[C---:B-1----:R-:W-:Y:S01]  /*07d0*/  LEA R16, P0, R29.reuse, R2, 0x1 ;  /* 0x000000021d107211 */ /* 0x042fe200078008ff */
[C---:B------:R-:W-:Y:S01]  /*07e0*/  IMAD R27, R6.reuse, 0x2, R25 ;  /* 0x00000002061b7824 */ /* 0x040fe200078e0219 */
[----:B------:R0:W5:Y:S02]  /*07f0*/  LDG.E.U16 R34, [R14.64] ;  /* 0x000000060e227981 */ /* 0x000164000c1e1500 */
[----:B------:R-:W-:Y:S01]  /*0800*/  LEA.HI.X.SX32 R17, R29, R0, 0x1, P0 ;  /* 0x000000001d117211 */ /* 0x000fe200000f0eff */
[C---:B------:R-:W-:Y:S01]  /*0810*/  IMAD R29, R6.reuse, 0x2, R27 ;  /* 0x00000002061d7824 */ /* 0x040fe200078e021b */
[C---:B------:R-:W-:Y:S01]  /*0820*/  LEA R18, P0, R31.reuse, R2, 0x1 ;  /* 0x000000021f127211 */ /* 0x040fe200078008ff */
[----:B------:R1:W5:Y:S02]  /*0830*/  LDG.E.U16 R77, [R22.64] ;  /* 0x00000006164d7981 */ /* 0x000364000c1e1500 */
[----:B------:R-:W-:Y:S01]  /*0840*/  IMAD R33, R6, 0x2, R29 ;  /* 0x0000000206217824 */ /* 0x000fe200078e021d */
[----:B------:R-:W-:Y:S01]  /*0850*/  LEA.HI.X.SX32 R19, R31, R0, 0x1, P0 ;  /* 0x000000001f137211 */ /* 0x000fe200000f0eff */
[----:B------:R0:W5:Y:S01]  /*0860*/  LDG.E.U16 R79, [R16.64] ;  /* 0x00000006104f7981 */ /* 0x000162000c1e1500 */
[----:B------:R-:W-:-:S02]  /*0870*/  LEA R12, P0, R25, R2, 0x1 ;  /* 0x00000002190c7211 */ /* 0x000fc400078008ff */
[----:B------:R-:W-:Y:S01]  /*0880*/  LEA R20, P1, R21, R2, 0x1 ;  /* 0x0000000215147211 */ /* 0x000fe200078208ff */
[----:B------:R0:W5:Y:S01]  /*0890*/  LDG.E.U16 R81, [R18.64] ;  /* 0x0000000612517981 */ /* 0x000162000c1e1500 */
[----:B-1----:R-:W-:Y:S01]  /*08a0*/  IMAD R23, R6, 0x2, R33 ;  /* 0x0000000206177824 */ /* 0x002fe200078e0221 */
[----:B------:R-:W-:-:S03]  /*08b0*/  LEA.HI.X.SX32 R13, R25, R0, 0x1, P0 ;  /* 0x00000000190d7211 */ /* 0x000fc600000f0eff */
[C---:B------:R-:W-:Y:S01]  /*08c0*/  IMAD R31, R6.reuse, 0x2, R23 ;  /* 0x00000002061f7824 */ /* 0x040fe200078e0217 */
[C---:B0-----:R-:W-:Y:S01]  /*08d0*/  LEA R14, P0, R27.reuse, R2, 0x1 ;  /* 0x000000021b0e7211 */ /* 0x041fe200078008ff */
[----:B------:R0:W5:Y:S02]  /*08e0*/  LDG.E.U16 R36, [R12.64] ;  /* 0x000000060c247981 */ /* 0x000164000c1e1500 */
[----:B------:R-:W-:Y:S01]  /*08f0*/  IMAD R25, R6, 0x2, R31 ;  /* 0x0000000206197824 */ /* 0x000fe200078e021f */
[----:B------:R-:W-:-:S03]  /*0900*/  LEA.HI.X.SX32 R15, R27, R0, 0x1, P0 ;  /* 0x000000001b0f7211 */ /* 0x000fc600000f0eff */
[C---:B------:R-:W-:Y:S01]  /*0910*/  IMAD R27, R6.reuse, 0x2, R25 ;  /* 0x00000002061b7824 */ /* 0x040fe200078e0219 */
[----:B------:R-:W-:Y:S01]  /*0920*/  LEA R16, P0, R29, R2, 0x1 ;  /* 0x000000021d107211 */ /* 0x000fe200078008ff */
[----:B------:R1:W5:Y:S01]  /*0930*/  LDG.E.U16 R85, [R14.64] ;  /* 0x000000060e557981 */ /* 0x000362000c1e1500 */
[----:B------:R-:W-:Y:S01]  /*0940*/  LEA.HI.X.SX32 R21, R21, R0, 0x1, P1 ;  /* 0x0000000015157211 */ /* 0x000fe200008f0eff */
[C---:B------:R-:W-:Y:S01]  /*0950*/  IMAD R35, R6.reuse, 0x2, R27 ;  /* 0x0000000206237824 */ /* 0x040fe200078e021b */
[----:B------:R-:W-:Y:S02]  /*0960*/  LEA R18, P1, R33, R2, 0x1 ;  /* 0x0000000221127211 */ /* 0x000fe400078208ff */
[-C--:B------:R-:W-:Y:S01]  /*0970*/  LEA.HI.X.SX32 R17, R29, R0.reuse, 0x1, P0 ;  /* 0x000000001d117211 */ /* 0x080fe200000f0eff */
[----:B------:R-:W-:Y:S01]  /*0980*/  IMAD R29, R6, 0x2, R35 ;  /* 0x00000002061d7824 */ /* 0x000fe200078e0223 */
[----:B------:R0:W5:Y:S01]  /*0990*/  LDG.E.U16 R83, [R20.64] ;  /* 0x0000000614537981 */ /* 0x000162000c1e1500 */
[----:B------:R-:W-:-:S02]  /*09a0*/  LEA.HI.X.SX32 R19, R33, R0, 0x1, P1 ;  /* 0x0000000021137211 */ /* 0x000fc400008f0eff */
[C---:B------:R-:W-:Y:S01]  /*09b0*/  IMAD R33, R6.reuse, 0x2, R29 ;  /* 0x0000000206217824 */ /* 0x040fe200078e021d */
[----:B------:R1:W5:Y:S01]  /*09c0*/  LDG.E.U16 R87, [R16.64] ;  /* 0x0000000610577981 */ /* 0x000362000c1e1500 */
[-C--:B0-----:R-:W-:Y:S02]  /*09d0*/  LEA R20, P0, R23, R2.reuse, 0x1 ;  /* 0x0000000217147211 */ /* 0x081fe400078008ff */
[C---:B------:R-:W-:Y:S01]  /*09e0*/  IMAD R37, R6.reuse, 0x2, R33 ;  /* 0x0000000206257824 */ /* 0x040fe200078e0221 */
[----:B------:R-:W-:Y:S01]  /*09f0*/  LEA R22, P1, R27, R2, 0x1 ;  /* 0x000000021b167211 */ /* 0x000fe200078208ff */
[----:B------:R0:W5:Y:S01]  /*0a00*/  LDG.E.U16 R89, [R18.64] ;  /* 0x0000000612597981 */ /* 0x000162000c1e1500 */
[----:B------:R-:W-:Y:S02]  /*0a10*/  LEA.HI.X.SX32 R21, R23, R0, 0x1, P0 ;  /* 0x0000000017157211 */ /* 0x000fe400000f0eff */
[----:B------:R-:W-:Y:S02]  /*0a20*/  LEA R12, P0, R31, R2, 0x1 ;  /* 0x000000021f0c7211 */ /* 0x000fe400078008ff */
[-C--:B------:R-:W-:Y:S01]  /*0a30*/  LEA.HI.X.SX32 R23, R27, R0.reuse, 0x1, P1 ;  /* 0x000000001b177211 */ /* 0x080fe200008f0eff */
[----:B------:R0:W5:Y:S01]  /*0a40*/  LDG.E.U16 R38, [R20.64] ;  /* 0x0000000614267981 */ /* 0x000162000c1e1500 */
[----:B------:R-:W-:Y:S01]  /*0a50*/  LEA.HI.X.SX32 R13, R31, R0, 0x1, P0 ;  /* 0x000000001f0d7211 */ /* 0x000fe200000f0eff */
[C---:B------:R-:W-:Y:S01]  /*0a60*/  IMAD R31, R6.reuse, 0x2, R37 ;  /* 0x00000002061f7824 */ /* 0x040fe200078e0225 */
[C---:B-1----:R-:W-:Y:S01]  /*0a70*/  LEA R14, P0, R25.reuse, R2, 0x1 ;  /* 0x00000002190e7211 */ /* 0x042fe200078008ff */
[----:B------:R1:W5:Y:S02]  /*0a80*/  LDG.E.U16 R95, [R22.64] ;  /* 0x00000006165f7981 */ /* 0x000364000c1e1500 */
[C---:B------:R-:W-:Y:S01]  /*0a90*/  IMAD R39, R6.reuse, 0x2, R31 ;  /* 0x0000000206277824 */ /* 0x040fe200078e021f */
[----:B------:R-:W-:Y:S01]  /*0aa0*/  LEA.HI.X.SX32 R15, R25, R0, 0x1, P0 ;  /* 0x00000000190f7211 */ /* 0x000fe200000f0eff */
[----:B------:R0:W5:Y:S02]  /*0ab0*/  LDG.E.U16 R91, [R12.64] ;  /* 0x000000060c5b7981 */ /* 0x000164000c1e1500 */
[C---:B------:R-:W-:Y:S01]  /*0ac0*/  IMAD R25, R6.reuse, 0x2, R39 ;  /* 0x0000000206197824 */ /* 0x040fe200078e0227 */
[C---:B------:R-:W-:Y:S01]  /*0ad0*/  LEA R16, P0, R35.reuse, R2, 0x1 ;  /* 0x0000000223107211 */ /* 0x040fe200078008ff */
[----:B------:R1:W5:Y:S02]  /*0ae0*/  LDG.E.U16 R93, [R14.64] ;  /* 0x000000060e5d7981 */ /* 0x000364000c1e1500 */
[----:B------:R-:W-:Y:S01]  /*0af0*/  IMAD R27, R6, 0x2, R25 ;  /* 0x00000002061b7824 */ /* 0x000fe200078e0219 */
[----:B------:R-:W-:-:S03]  /*0b00*/  LEA.HI.X.SX32 R17, R35, R0, 0x1, P0 ;  /* 0x0000000023117211 */ /* 0x000fc600000f0eff */
[C---:B------:R-:W-:Y:S01]  /*0b10*/  IMAD R35, R6.reuse, 0x2, R27 ;  /* 0x0000000206237824 */ /* 0x040fe200078e021b */
[C---:B0-----:R-:W-:Y:S01]  /*0b20*/  LEA R18, P0, R29.reuse, R2, 0x1 ;  /* 0x000000021d127211 */ /* 0x041fe200078008ff */
[----:B------:R0:W5:Y:S02]  /*0b30*/  LDG.E.U16 R40, [R16.64] ;  /* 0x0000000610287981 */ /* 0x000164000c1e1500 */
[----:B------:R-:W-:Y:S01]  /*0b40*/  IMAD R41, R6, 0x2, R35 ;  /* 0x0000000206297824 */ /* 0x000fe200078e0223 */
[----:B------:R-:W-:-:S03]  /*0b50*/  LEA.HI.X.SX32 R19, R29, R0, 0x1, P0 ;  /* 0x000000001d137211 */ /* 0x000fc600000f0eff */
[C---:B------:R-:W-:Y:S01]  /*0b60*/  IMAD R29, R6.reuse, 0x2, R41 ;  /* 0x00000002061d7824 */ /* 0x040fe200078e0229 */
[-C--:B------:R-:W-:Y:S01]  /*0b70*/  LEA R12, P0, R33, R2.reuse, 0x1 ;  /* 0x00000002210c7211 */ /* 0x080fe200078008ff */
[----:B------:R0:W5:Y:S02]  /*0b80*/  LDG.E.U16 R97, [R18.64] ;  /* 0x0000000612617981 */ /* 0x000164000c1e1500 */
[C---:B------:R-:W-:Y:S01]  /*0b90*/  IMAD R43, R6.reuse, 0x2, R29 ;  /* 0x00000002062b7824 */ /* 0x040fe200078e021d */
        /* <DEDUP_REMOVED lines=9> */
[C---:B0-----:R-:W-:Y:S01]  /*0c30*/  LEA R16, P0, R39.reuse, R2, 0x1 ;  /* 0x0000000227107211 */ /* 0x041fe200078008ff */
[----:B------:R0:W5:Y:S02]  /*0c40*/  LDG.E.U16 R101, [R20.64] ;  /* 0x0000000614657981 */ /* 0x000164000c1e1500 */
[C---:B------:R-:W-:Y:S01]  /*0c50*/  IMAD R23, R6.reuse, 0x2, R31 ;  /* 0x0000000206177824 */ /* 0x040fe200078e021f */
[----:B------:R-:W-:Y:S01]  /*0c60*/  LEA.HI.X.SX32 R17, R39, R0, 0x1, P0 ;  /* 0x0000000027117211 */ /* 0x000fe200000f0eff */
[----:B------:R0:W5:Y:S02]  /*0c70*/  LDG.E.U16 R42, [R14.64] ;  /* 0x000000060e2a7981 */ /* 0x000164000c1e1500 */
[C---:B------:R-:W-:Y:S01]  /*0c80*/  IMAD R39, R6.reuse, 0x2, R23 ;  /* 0x0000000206277824 */ /* 0x040fe200078e0217 */
[----:B------:R-:W-:Y:S01]  /*0c90*/  LEA R18, P0, R25, R2, 0x1 ;  /* 0x0000000219127211 */ /* 0x000fe200078008ff */
[----:B------:R0:W5:Y:S02]  /*0ca0*/  LDG.E.U16 R103, [R16.64] ;  /* 0x0000000610677981 */ /* 0x000164000c1e1500 */
[----:B------:R-:W-:-:S04]  /*0cb0*/  IMAD R45, R6, 0x2, R39 ;  /* 0x00000002062d7824 */ /* 0x000fc800078e0227 */
[C---:B------:R-:W-:Y:S01]  /*0cc0*/  IMAD R47, R6.reuse, 0x2, R45 ;  /* 0x00000002062f7824 */ /* 0x040fe200078e022d */
[----:B------:R-:W-:Y:S02]  /*0cd0*/  LEA.HI.X.SX32 R19, R25, R0, 0x1, P0 ;  /* 0x0000000019137211 */ /* 0x000fe400000f0eff */
[-C--:B-1----:R-:W-:Y:S02]  /*0ce0*/  LEA R12, P1, R27, R2.reuse, 0x1 ;  /* 0x000000021b0c7211 */ /* 0x082fe400078208ff */
[C---:B------:R-:W-:Y:S01]  /*0cf0*/  LEA R25, R6.reuse, R47, 0x1 ;  /* 0x0000002f06197211 */ /* 0x040fe200078e08ff */
[----:B------:R1:W5:Y:S01]  /*0d00*/  LDG.E.U16 R105, [R18.64] ;  /* 0x0000000612697981 */ /* 0x000362000c1e1500 */
[----:B0-----:R-:W-:Y:S02]  /*0d10*/  LEA R20, P0, R35, R2, 0x1 ;  /* 0x0000000223147211 */ /* 0x001fe400078008ff */
[-C--:B------:R-:W-:Y:S01]  /*0d20*/  LEA.HI.X.SX32 R13, R27, R0.reuse, 0x1, P1 ;  /* 0x000000001b0d7211 */ /* 0x080fe200008f0eff */
[----:B------:R-:W-:Y:S01]  /*0d30*/  IMAD R27, R6, 0x2, R25 ;  /* 0x00000002061b7824 */ /* 0x000fe200078e0219 */
[----:B------:R-:W-:-:S02]  /*0d40*/  LEA.HI.X.SX32 R21, R35, R0, 0x1, P0 ;  /* 0x0000000023157211 */ /* 0x000fc400000f0eff */
[-C--:B------:R-:W-:Y:S01]  /*0d50*/  LEA R14, P0, R41, R2.reuse, 0x1 ;  /* 0x00000002290e7211 */ /* 0x080fe200078008ff */
[C---:B------:R-:W-:Y:S01]  /*0d60*/  IMAD R35, R6.reuse, 0x2, R27 ;  /* 0x0000000206237824 */ /* 0x040fe200078e021b */
[----:B------:R-:W-:Y:S01]  /*0d70*/  LEA R22, P1, R23, R2, 0x1 ;  /* 0x0000000217167211 */ /* 0x000fe200078208ff */
[----:B------:R0:W5:Y:S01]  /*0d80*/  LDG.E.U16 R107, [R12.64] ;  /* 0x000000060c6b7981 */ /* 0x000162000c1e1500 */
[----:B------:R-:W-:Y:S01]  /*0d90*/  LEA.HI.X.SX32 R15, R41, R0, 0x1, P0 ;  /* 0x00000000290f7211 */ /* 0x000fe200000f0eff */
[C---:B------:R-:W-:Y:S01]  /*0da0*/  IMAD R41, R6.reuse, 0x2, R35 ;  /* 0x0000000206297824 */ /* 0x040fe200078e0223 */
[C---:B------:R-:W-:Y:S01]  /*0db0*/  LEA R16, P0, R43.reuse, R2, 0x1 ;  /* 0x000000022b107211 */ /* 0x040fe200078008ff */
[----:B------:R0:W5:Y:S03]  /*0dc0*/  LDG.E.U16 R44, [R20.64] ;  /* 0x00000006142c7981 */ /* 0x000166000c1e1500 */
[----:B------:R-:W-:Y:S01]  /*0dd0*/  LEA.HI.X.SX32 R17, R43, R0, 0x1, P0 ;  /* 0x000000002b117211 */ /* 0x000fe200000f0eff */
[----:B------:R-:W-:Y:S01]  /*0de0*/  IMAD R43, R6, 0x2, R41 ;  /* 0x00000002062b7824 */ /* 0x000fe200078e0229 */
[----:B------:R-:W-:Y:S01]  /*0df0*/  LEA R24, P0, R25, R2, 0x1 ;  /* 0x0000000219187211 */ /* 0x000fe200078008ff */
[----:B------:R1:W5:Y:S01]  /*0e00*/  LDG.E.U16 R109, [R14.64] ;  /* 0x000000060e6d7981 */ /* 0x000362000c1e1500 */
[----:B------:R-:W-:-:S02]  /*0e10*/  LEA.HI.X.SX32 R23, R23, R0, 0x1, P1 ;  /* 0x0000000017177211 */ /* 0x000fc400008f0eff */
[----:B------:R-:W-:Y:S01]  /*0e20*/  LEA.HI.X.SX32 R25, R25, R0, 0x1, P0 ;  /* 0x0000000019197211 */ /* 0x000fe200000f0eff */
[----:B------:R1:W5:Y:S01]  /*0e30*/  LDG.E.U16 R111, [R16.64] ;  /* 0x00000006106f7981 */ /* 0x000362000c1e1500 */
[-C--:B0-----:R-:W-:Y:S02]  /*0e40*/  LEA R20, P1, R43, R2.reuse, 0x1 ;  /* 0x000000022b147211 */ /* 0x081fe400078208ff */
[----:B------:R-:W-:Y:S01]  /*0e50*/  LEA R12, P0, R33, R2, 0x1 ;  /* 0x00000002210c7211 */ /* 0x000fe200078008ff */
[----:B------:R0:W5:Y:S01]  /*0e60*/  LDG.E.U16 R113, [R22.64] ;  /* 0x0000000616717981 */ /* 0x000162000c1e1500 */
[-C--:B------:R-:W-:Y:S01]  /*0e70*/  LEA.HI.X.SX32 R21, R43, R0.reuse, 0x1, P1 ;  /* 0x000000002b157211 */ /* 0x080fe200008f0eff */
[----:B------:R-:W-:Y:S01]  /*0e80*/  IMAD R43, R6, 0x2, R43 ;  /* 0x00000002062b7824 */ /* 0x000fe200078e022b */
[----:B------:R-:W-:Y:S01]  /*0e90*/  LEA.HI.X.SX32 R13, R33, R0, 0x1, P0 ;  /* 0x00000000210d7211 */ /* 0x000fe200000f0eff */
[----:B------:R0:W5:Y:S01]  /*0ea0*/  LDG.E.U16 R115, [R24.64] ;  /* 0x0000000618737981 */ /* 0x000162000c1e1500 */
[----:B-1----:R-:W-:-:S02]  /*0eb0*/  LEA R18, P1, R39, R2, 0x1 ;  /* 0x0000000227127211 */ /* 0x002fc400078208ff */
[----:B------:R-:W-:Y:S01]  /*0ec0*/  LEA R16, P0, R27, R2, 0x1 ;  /* 0x000000021b107211 */ /* 0x000fe200078008ff */
[----:B------:R1:W5:Y:S01]  /*0ed0*/  LDG.E.U16 R117, [R20.64] ;  /* 0x0000000614757981 */ /* 0x000362000c1e1500 */
[-C--:B------:R-:W-:Y:S02]  /*0ee0*/  LEA.HI.X.SX32 R19, R39, R0.reuse, 0x1, P1 ;  /* 0x0000000027137211 */ /* 0x080fe400008f0eff */
[----:B------:R-:W-:Y:S01]  /*0ef0*/  LEA.HI.X.SX32 R17, R27, R0, 0x1, P0 ;  /* 0x000000001b117211 */ /* 0x000fe200000f0eff */
[----:B------:R0:W5:Y:S01]  /*0f00*/  LDG.E.U16 R33, [R12.64] ;  /* 0x000000060c217981 */ /* 0x000162000c1e1500 */
[-C--:B------:R-:W-:Y:S02]  /*0f10*/  LEA R26, P1, R43, R2.reuse, 0x1 ;  /* 0x000000022b1a7211 */ /* 0x080fe400078208ff */
[----:B------:R-:W-:Y:S01]  /*0f20*/  LEA R14, P0, R37, R2, 0x1 ;  /* 0x00000002250e7211 */ /* 0x000fe200078008ff */
[----:B------:R0:W5:Y:S01]  /*0f30*/  LDG.E.U16 R46, [R16.64] ;  /* 0x00000006102e7981 */ /* 0x000162000c1e1500 */
[-C--:B------:R-:W-:Y:S01]  /*0f40*/  LEA.HI.X.SX32 R27, R43, R0.reuse, 0x1, P1 ;  /* 0x000000002b1b7211 */ /* 0x080fe200008f0eff */
[----:B------:R-:W-:Y:S01]  /*0f50*/  IMAD R43, R6, 0x2, R43 ;  /* 0x00000002062b7824 */ /* 0x000fe200078e022b */
[----:B------:R-:W-:Y:S01]  /*0f60*/  LEA.HI.X.SX32 R15, R37, R0, 0x1, P0 ;  /* 0x00000000250f7211 */ /* 0x000fe200000f0eff */
[----:B------:R0:W5:Y:S01]  /*0f70*/  LDG.E.U16 R39, [R18.64] ;  /* 0x0000000612277981 */ /* 0x000162000c1e1500 */
[----:B-1----:R-:W-:-:S02]  /*0f80*/  LEA R20, P1, R45, R2, 0x1 ;  /* 0x000000022d147211 */ /* 0x002fc400078208ff */
[----:B0-----:R-:W-:Y:S01]  /*0f90*/  LEA R22, P0, R35, R2, 0x1 ;  /* 0x0000000223167211 */ /* 0x001fe200078008ff */
        /* <DEDUP_REMOVED lines=10> */
[----:B------:R-:W5:Y:S01]  /*1040*/  LDG.E.U16 R23, [R22.64] ;  /* 0x0000000616177981 */ /* 0x000f62000c1e1500 */
[----:B------:R-:W-:-:S02]  /*1050*/  LEA R16, P0, R31, R2, 0x1 ;  /* 0x000000021f107211 */ /* 0x000fc400078008ff */
[----:B0-----:R-:W-:Y:S01]  /*1060*/  LEA R14, P1, R47, R2, 0x1 ;  /* 0x000000022f0e7211 */ /* 0x001fe200078208ff */
[----:B------:R-:W5:Y:S01]  /*1070*/  LDG.E.U16 R25, [R24.64] ;  /* 0x0000000618197981 */ /* 0x000f62000c1e1500 */
[-C--:B------:R-:W-:Y:S02]  /*1080*/  LEA.HI.X.SX32 R17, R31, R0.reuse, 0x1, P0 ;  /* 0x000000001f117211 */ /* 0x080fe400000f0eff */
[----:B------:R-:W-:Y:S01]  /*1090*/  LEA.HI.X.SX32 R15, R47, R0, 0x1, P1 ;  /* 0x000000002f0f7211 */ /* 0x000fe200008f0eff */
[----:B------:R-:W5:Y:S01]  /*10a0*/  LDG.E.U16 R13, [R12.64] ;  /* 0x000000060c0d7981 */ /* 0x000f62000c1e1500 */
[-C--:B------:R-:W-:Y:S02]  /*10b0*/  LEA R18, P0, R41, R2.reuse, 0x1 ;  /* 0x0000000229127211 */ /* 0x080fe400078008ff */
[----:B-1----:R-:W-:Y:S01]  /*10c0*/  LEA R20, P1, R43, R2, 0x1 ;  /* 0x000000022b147211 */ /* 0x002fe200078208ff */
[----:B------:R-:W5:Y:S01]  /*10d0*/  LDG.E.U16 R17, [R16.64] ;  /* 0x0000000610117981 */ /* 0x000f62000c1e1500 */
[----:B------:R-:W-:-:S02]  /*10e0*/  LEA.HI.X.SX32 R19, R41, R0, 0x1, P0 ;  /* 0x0000000029137211 */ /* 0x000fc400000f0eff */
[----:B------:R-:W-:Y:S01]  /*10f0*/  LEA.HI.X.SX32 R21, R43, R0, 0x1, P1 ;  /* 0x000000002b157211 */ /* 0x000fe200008f0eff */
[----:B------:R-:W5:Y:S04]  /*1100*/  LDG.E.U16 R15, [R14.64] ;  /* 0x000000060e0f7981 */ /* 0x000f68000c1e1500 */
[----:B------:R-:W5:Y:S04]  /*1110*/  LDG.E.U16 R19, [R18.64] ;  /* 0x0000000612137981 */ /* 0x000f68000c1e1500 */
[----:B------:R-:W5:Y:S01]  /*1120*/  LDG.E.U16 R21, [R20.64] ;  /* 0x0000000614157981 */ /* 0x000f62000c1e1500 */
[----:B------:R-:W-:-:S02]  /*1130*/  LOP3.LUT R6, R50, 0x7f, RZ, 0xc0, !PT ;  /* 0x0000007f32067812 */ /* 0x000fc400078ec0ff */
[----:B------:R-:W-:-:S03]  /*1140*/  SHF.R.S32.HI R0, RZ, 0x7, R50 ;  /* 0x00000007ff007819 */ /* 0x000fc60000011432 */
[----:B------:R-:W-:Y:S01]  /*1150*/  IMAD.SHL.U32 R27, R6, 0x2, RZ ;  /* 0x00000002061b7824 */ /* 0x000fe200078e00ff */
[----:B------:R-:W-:-:S04]  /*1160*/  SGXT R0, R0, 0x1 ;  /* 0x000000010000781a */ /* 0x000fc80000000200 */
[----:B------:R-:W-:-:S04]  /*1170*/  LOP3.LUT R0, R27, 0x110, R0, 0x78, !PT ;  /* 0x000001101b007812 */ /* 0x000fc800078e7800 */
[C---:B------:R-:W-:Y:S01]  /*1180*/  LOP3.LUT R48, R0.reuse, 0x20, RZ, 0x3c, !PT ;  /* 0x0000002000307812 */ /* 0x040fe200078e3cff */
[----:B--2---:R-:W-:Y:S04]  /*1190*/  STS.U16 [R0], R3 ;  /* 0x0000000300007388 */ /* 0x004fe80000000400 */
[----:B------:R-:W-:Y:S04]  /*11a0*/  STS.U16 [R0+0x800], R11 ;  /* 0x0008000b00007388 */ /* 0x000fe80000000400 */
[----:B------:R-:W-:Y:S04]  /*11b0*/  STS.U16 [R0+0x1000], R53 ;  /* 0x0010003500007388 */ /* 0x000fe80000000400 */
[----:B---3--:R-:W-:Y:S01]  /*11c0*/  STS.U16 [R0+0x1800], R59 ;  /* 0x0018003b00007388 */ /* 0x008fe20000000400 */
[----:B------:R-:W-:-:S02]  /*11d0*/  LOP3.LUT R252, R0, 0x40, RZ, 0x3c, !PT ;  /* 0x0000004000fc7812 */ /* 0x000fc400078e3cff */
[----:B------:R-:W-:Y:S01]  /*11e0*/  LOP3.LUT R224, R0, 0x60, RZ, 0x3c, !PT ;  /* 0x0000006000e07812 */ /* 0x000fe200078e3cff */
[----:B----4-:R0:W-:Y:S04]  /*11f0*/  STS.U16 [R0+0x2000], R65 ;  /* 0x0020004100007388 */ /* 0x0101e80000000400 */
[----:B-----5:R-:W-:Y:S04]  /*1200*/  STS.U16 [R0+0x2800], R71 ;  /* 0x0028004700007388 */ /* 0x020fe80000000400 */
[----:B------:R-:W-:Y:S04]  /*1210*/  STS.U16 [R0+0x3000], R77 ;  /* 0x0030004d00007388 */ /* 0x000fe80000000400 */
[----:B------:R-:W-:Y:S04]  /*1220*/  STS.U16 [R0+0x3800], R83 ;  /* 0x0038005300007388 */ /* 0x000fe80000000400 */
[----:B------:R-:W-:Y:S04]  /*1230*/  STS.U16 [R0+0x4000], R89 ;  /* 0x0040005900007388 */ /* 0x000fe80000000400 */
[----:B------:R-:W-:Y:S01]  /*1240*/  STS.U16 [R0+0x4800], R95 ;  /* 0x0048005f00007388 */ /* 0x000fe20000000400 */
[----:B------:R-:W-:Y:S01]  /*1250*/  IMAD.MOV.U32 R2, RZ, RZ, -0x800000 ;  /* 0xff800000ff027424 */ /* 0x000fe200078e00ff */
[----:B0-----:R-:W-:-:S02]  /*1260*/  CS2R R64, SRZ ;  /* 0x0000000000407805 */ /* 0x001fc4000001ff00 */
[----:B------:R-:W-:Y:S04]  /*1270*/  STS.U16 [R0+0x5000], R101 ;  /* 0x0050006500007388 */ /* 0x000fe80000000400 */
[----:B------:R-:W-:Y:S04]  /*1280*/  STS.U16 [R0+0x5800], R107 ;  /* 0x0058006b00007388 */ /* 0x000fe80000000400 */
[----:B------:R-:W-:Y:S04]  /*1290*/  STS.U16 [R0+0x6000], R111 ;  /* 0x0060006f00007388 */ /* 0x000fe80000000400 */
[----:B------:R-:W-:Y:S04]  /*12a0*/  STS.U16 [R0+0x6800], R113 ;  /* 0x0068007100007388 */ /* 0x000fe80000000400 */
[----:B------:R-:W-:Y:S04]  /*12b0*/  STS.U16 [R0+0x7000], R115 ;  /* 0x0070007300007388 */ /* 0x000fe80000000400 */
[----:B------:R-:W-:Y:S04]  /*12c0*/  STS.U16 [R0+0x7800], R117 ;  /* 0x0078007500007388 */ /* 0x000fe80000000400 */
[----:B------:R0:W-:Y:S04]  /*12d0*/  STS.U16 [R48+0x200], R5 ;  /* 0x0002000530007388 */ /* 0x0001e80000000400 */
[----:B------:R-:W-:Y:S04]  /*12e0*/  STS.U16 [R48+0xa00], R8 ;  /* 0x000a000830007388 */ /* 0x000fe80000000400 */
[----:B------:R-:W-:Y:S04]  /*12f0*/  STS.U16 [R48+0x1200], R10 ;  /* 0x0012000a30007388 */ /* 0x000fe80000000400 */
[----:B------:R1:W-:Y:S04]  /*1300*/  STS.U16 [R48+0x1a00], R28 ;  /* 0x001a001c30007388 */ /* 0x0003e80000000400 */
[----:B------:R2:W-:Y:S04]  /*1310*/  STS.U16 [R48+0x2200], R30 ;  /* 0x0022001e30007388 */ /* 0x0005e80000000400 */
[----:B------:R-:W-:Y:S04]  /*1320*/  STS.U16 [R48+0x2a00], R32 ;  /* 0x002a002030007388 */ /* 0x000fe80000000400 */
        /* <DEDUP_REMOVED lines=8> */
[----:B------:R-:W-:Y:S01]  /*13b0*/  STS.U16 [R48+0x7200], R46 ;  /* 0x0072002e30007388 */ /* 0x000fe20000000400 */
[----:B0-----:R-:W-:-:S03]  /*13c0*/  IADD3 R5, R4, 0x80, RZ ;  /* 0x0000008004057810 */ /* 0x001fc60007ffe0ff */
        /* <DEDUP_REMOVED lines=29> */
[----:B------:R-:W-:Y:S01]  /*15a0*/  ISETP.GE.AND P0, PT, R5, 0x1, PT ;  /* 0x000000010500780c */ /* 0x000fe20003f06270 */
[----:B------:R-:W-:Y:S01]  /*15b0*/  IMAD.MOV.U32 R223, RZ, RZ, 0x3f800000 ;  /* 0x3f800000ffdf7424 */ /* 0x000fe200078e00ff */
[----:B-1----:R-:W-:Y:S01]  /*15c0*/  CS2R R28, SRZ ;  /* 0x00000000001c7805 */ /* 0x002fe2000001ff00 */
[----:B------:R-:W-:Y:S01]  /*15d0*/  STS.U16 [R224+0x2600], R69 ;  /* 0x00260045e0007388 */ /* 0x000fe20000000400 */
[----:B------:R-:W-:Y:S01]  /*15e0*/  IMAD.MOV.U32 R222, RZ, RZ, 0x3f800000 ;  /* 0x3f800000ffde7424 */ /* 0x000fe200078e00ff */
[----:B--2---:R-:W-:Y:S01]  /*15f0*/  CS2R R30, SRZ ;  /* 0x00000000001e7805 */ /* 0x004fe2000001ff00 */
[----:B------:R-:W-:Y:S01]  /*1600*/  IMAD.MOV.U32 R3, RZ, RZ, -0x800000 ;  /* 0xff800000ff037424 */ /* 0x000fe200078e00ff */
[----:B------:R1:W-:Y:S01]  /*1610*/  STS.U16 [R224+0x3600], R81 ;  /* 0x00360051e0007388 */ /* 0x0003e20000000400 */
[----:B0-----:R-:W-:Y:S01]  /*1620*/  CS2R R66, SRZ ;  /* 0x0000000000427805 */ /* 0x001fe2000001ff00 */
[----:B---3--:R-:W-:Y:S01]  /*1630*/  CS2R R96, SRZ ;  /* 0x0000000000607805 */ /* 0x008fe2000001ff00 */
[----:B------:R-:W-:Y:S01]  /*1640*/  CS2R R116, SRZ ;  /* 0x0000000000747805 */ /* 0x000fe2000001ff00 */
[----:B------:R0:W-:Y:S01]  /*1650*/  STS.U16 [R224+0x4e00], R99 ;  /* 0x004e0063e0007388 */ /* 0x0001e20000000400 */
[----:B------:R-:W-:Y:S01]  /*1660*/  CS2R R118, SRZ ;  /* 0x0000000000767805 */ /* 0x000fe2000001ff00 */
[----:B------:R-:W-:Y:S01]  /*1670*/  CS2R R82, SRZ ;  /* 0x0000000000527805 */ /* 0x000fe2000001ff00 */
[----:B------:R-:W-:Y:S01]  /*1680*/  CS2R R40, SRZ ;  /* 0x0000000000287805 */ /* 0x000fe2000001ff00 */
[----:B------:R2:W-:Y:S01]  /*1690*/  STS.U16 [R224+0x5600], R105 ;  /* 0x00560069e0007388 */ /* 0x0005e20000000400 */
[----:B------:R-:W-:Y:S01]  /*16a0*/  CS2R R42, SRZ ;  /* 0x00000000002a7805 */ /* 0x000fe2000001ff00 */
[----:B-1----:R-:W-:Y:S01]  /*16b0*/  CS2R R80, SRZ ;  /* 0x0000000000507805 */ /* 0x002fe2000001ff00 */
[----:B------:R-:W-:Y:S01]  /*16c0*/  CS2R R68, SRZ ;  /* 0x0000000000447805 */ /* 0x000fe2000001ff00 */
[----:B------:R-:W-:Y:S01]  /*16d0*/  CS2R R70, SRZ ;  /* 0x0000000000467805 */ /* 0x000fe2000001ff00 */
[----:B------:R-:W-:Y:S01]  /*16e0*/  CS2R R106, SRZ ;  /* 0x00000000006a7805 */ /* 0x000fe2000001ff00 */
[----:B0-----:R-:W-:Y:S01]  /*16f0*/  CS2R R98, SRZ ;  /* 0x0000000000627805 */ /* 0x001fe2000001ff00 */
[----:B------:R-:W-:Y:S01]  /*1700*/  CS2R R44, SRZ ;  /* 0x00000000002c7805 */ /* 0x000fe2000001ff00 */
[----:B------:R-:W-:Y:S01]  /*1710*/  CS2R R46, SRZ ;  /* 0x00000000002e7805 */ /* 0x000fe2000001ff00 */
[----:B------:R-:W-:Y:S01]  /*1720*/  CS2R R112, SRZ ;  /* 0x0000000000707805 */ /* 0x000fe2000001ff00 */
[----:B--2---:R-:W-:Y:S01]  /*1730*/  CS2R R104, SRZ ;  /* 0x0000000000687805 */ /* 0x004fe2000001ff00 */
[----:B------:R-:W-:Y:S01]  /*1740*/  CS2R R114, SRZ ;  /* 0x0000000000727805 */ /* 0x000fe2000001ff00 */
        /* <DEDUP_REMOVED lines=12> */
[C---:B------:R-:W-:Y:S01]  /*1810*/  LOP3.LUT R8, R50.reuse, 0xe0, RZ, 0xc0, !PT ;  /* 0x000000e032087812 */ /* 0x040fe200078ec0ff */
[C---:B------:R-:W-:Y:S01]  /*1820*/  IMAD.SHL.U32 R48, R50.reuse, 0x2, RZ ;  /* 0x0000000232307824 */ /* 0x040fe200078e00ff */
[----:B------:R-:W-:Y:S01]  /*1830*/  LOP3.LUT R20, R50, 0x1c, RZ, 0xc0, !PT ;  /* 0x0000001c32147812 */ /* 0x000fe200078ec0ff */
[----:B------:R-:W-:Y:S05]  /*1840*/  @!P0 BRA `(.L_x_0) ;  /* 0x00008f7000008947 */ /* 0x000fea0003800000 */
[----:B------:R-:W-:Y:S01]  /*1850*/  IMAD R9, R56, c[0x0][0x1a4], RZ ;  /* 0x0000690038097a24 */ /* 0x000fe200078e02ff */
[----:B------:R-:W-:Y:S01]  /*1860*/  SHF.R.U32.HI R8, RZ, 0x1, R8 ;  /* 0x00000001ff087819 */ /* 0x000fe20000011608 */
[----:B------:R-:W-:Y:S01]  /*1870*/  IMAD.MOV.U32 R57, RZ, RZ, c[0x0][0x1a4] ;  /* 0x00006900ff397624 */ /* 0x000fe200078e00ff */
[----:B------:R-:W-:Y:S01]  /*1880*/  CS2R R64, SRZ ;  /* 0x0000000000407805 */ /* 0x000fe2000001ff00 */
[----:B------:R-:W-:Y:S01]  /*1890*/  IMAD R2, R58, c[0x0][0x1a0], RZ ;  /* 0x000068003a027a24 */ /* 0x000fe200078e02ff */
[----:B------:R-:W-:Y:S01]  /*18a0*/  LEA.HI R23, R20, R8, RZ, 0x1e ;  /* 0x0000000814177211 */ /* 0x000fe200078ff0ff */
[C---:B------:R-:W-:Y:S01]  /*18b0*/  IMAD R10, R57.reuse, 0x2, R9 ;  /* 0x00000002390a7824 */ /* 0x040fe200078e0209 */
[----:B------:R-:W-:Y:S01]  /*18c0*/  CS2R R66, SRZ ;  /* 0x0000000000427805 */ /* 0x000fe2000001ff00 */
[C---:B------:R-:W-:Y:S01]  /*18d0*/  IMAD R7, R6.reuse, c[0x0][0x1a8], RZ ;  /* 0x00006a0006077a24 */ /* 0x040fe200078e02ff */
[----:B------:R-:W-:Y:S01]  /*18e0*/  CS2R R96, SRZ ;  /* 0x0000000000607805 */ /* 0x000fe2000001ff00 */
[C---:B------:R-:W-:Y:S01]  /*18f0*/  IMAD R11, R57.reuse, 0x2, R10 ;  /* 0x00000002390b7824 */ /* 0x040fe200078e020a */
[----:B------:R-:W-:Y:S01]  /*1900*/  CS2R R98, SRZ ;  /* 0x0000000000627805 */ /* 0x000fe2000001ff00 */
[----:B------:R-:W-:Y:S01]  /*1910*/  IMAD R14, R6, c[0x0][0x1b4], RZ ;  /* 0x00006d00060e7a24 */ /* 0x000fe200078e02ff */
[----:B------:R-:W-:Y:S01]  /*1920*/  CS2R R116, SRZ ;  /* 0x0000000000747805 */ /* 0x000fe2000001ff00 */
[C---:B------:R-:W-:Y:S01]  /*1930*/  IMAD R12, R57.reuse, 0x2, R11 ;  /* 0x00000002390c7824 */ /* 0x040fe200078e020b */
[----:B------:R-:W-:Y:S01]  /*1940*/  CS2R R118, SRZ ;  /* 0x0000000000767805 */ /* 0x000fe2000001ff00 */
[----:B------:R-:W-:Y:S01]  /*1950*/  IMAD.SHL.U32 R3, R2, 0x2, RZ ;  /* 0x0000000202037824 */ /* 0x000fe200078e00ff */
[----:B------:R-:W-:Y:S01]  /*1960*/  CS2R R80, SRZ ;  /* 0x0000000000507805 */ /* 0x000fe2000001ff00 */
[----:B------:R-:W-:Y:S01]  /*1970*/  IMAD R13, R57, 0x2, R12 ;  /* 0x00000002390d7824 */ /* 0x000fe200078e020c */
[----:B------:R-:W-:Y:S01]  /*1980*/  CS2R R82, SRZ ;  /* 0x0000000000527805 */ /* 0x000fe2000001ff00 */
[----:B------:R-:W-:Y:S01]  /*1990*/  IMAD.SHL.U32 R6, R7, 0x2, RZ ;  /* 0x0000000207067824 */ /* 0x000fe200078e00ff */
[----:B------:R-:W-:Y:S01]  /*19a0*/  CS2R R68, SRZ ;  /* 0x0000000000447805 */ /* 0x000fe2000001ff00 */
[----:B------:R-:W-:Y:S01]  /*19b0*/  IMAD R15, R57, 0x2, R13 ;  /* 0x00000002390f7824 */ /* 0x000fe200078e020d */
[----:B------:R-:W-:Y:S01]  /*19c0*/  CS2R R70, SRZ ;  /* 0x0000000000467805 */ /* 0x000fe2000001ff00 */
[----:B------:R-:W-:Y:S01]  /*19d0*/  IMAD R5, R58, c[0x0][0x1b0], RZ ;  /* 0x00006c003a057a24 */ /* 0x000fe200078e02ff */
[----:B------:R-:W-:Y:S01]  /*19e0*/  IADD3 R53, P0, P1, R6, c[0x0][0x168], R3 ;  /* 0x00005a0006357a10 */ /* 0x000fe2000791e003 */
[----:B------:R-:W-:Y:S01]  /*19f0*/  IMAD.HI R2, R2, 0x2, RZ ;  /* 0x0000000202027827 */ /* 0x000fe200078e02ff */
[----:B------:R-:W-:Y:S01]  /*1a00*/  IADD3 R3, R4, R23, RZ ;  /* 0x0000001704037210 */ /* 0x000fe20007ffe0ff */
[----:B------:R-:W-:Y:S01]  /*1a10*/  CS2R R104, SRZ ;  /* 0x0000000000687805 */ /* 0x000fe2000001ff00 */
[----:B------:R-:W-:Y:S01]  /*1a20*/  LOP3.LUT R4, R48, 0x10, RZ, 0xc0, !PT ;  /* 0x0000001030047812 */ /* 0x000fe200078ec0ff */
[----:B------:R-:W-:Y:S01]  /*1a30*/  IMAD.HI R7, R7, 0x2, RZ ;  /* 0x0000000207077827 */ /* 0x000fe200078e02ff */
[----:B------:R-:W-:Y:S01]  /*1a40*/  CS2R R106, SRZ ;  /* 0x00000000006a7805 */ /* 0x000fe2000001ff00 */
[----:B------:R-:W-:Y:S01]  /*1a50*/  CS2R R112, SRZ ;  /* 0x0000000000707805 */ /* 0x000fe2000001ff00 */
[----:B------:R-:W-:Y:S01]  /*1a60*/  LOP3.LUT R25, R4, 0xe0, R50, 0xf8, !PT ;  /* 0x000000e004197812 */ /* 0x000fe200078ef832 */
[----:B------:R-:W-:Y:S01]  /*1a70*/  IMAD R16, R57, 0x2, R15 ;  /* 0x0000000239107824 */ /* 0x000fe200078e020f */
[----:B------:R-:W-:Y:S01]  /*1a80*/  IADD3.X R55, R7, c[0x0][0x16c], R2, P0, P1 ;  /* 0x00005b0007377a10 */ /* 0x000fe200007e2402 */
[----:B------:R-:W-:Y:S01]  /*1a90*/  IMAD.SHL.U32 R21, R14, 0x2, RZ ;  /* 0x000000020e157824 */ /* 0x000fe200078e00ff */
[----:B------:R-:W-:Y:S01]  /*1aa0*/  LOP3.LUT R2, R50, 0x7, RZ, 0xc0, !PT ;  /* 0x0000000732027812 */ /* 0x000fe200078ec0ff */
[----:B------:R-:W-:Y:S01]  /*1ab0*/  IMAD.SHL.U32 R226, R5, 0x2, RZ ;  /* 0x0000000205e27824 */ /* 0x000fe200078e00ff */
[-C--:B------:R-:W-:Y:S01]  /*1ac0*/  LEA R30, P0, R9, R53.reuse, 0x1 ;  /* 0x00000035091e7211 */ /* 0x080fe200078008ff */
[----:B------:R-:W-:Y:S01]  /*1ad0*/  IMAD R17, R57, 0x2, R16 ;  /* 0x0000000239117824 */ /* 0x000fe200078e0210 */
[----:B------:R-:W-:Y:S01]  /*1ae0*/  LEA R36, P1, R10, R53, 0x1 ;  /* 0x000000350a247211 */ /* 0x000fe200078208ff */
[----:B------:R-:W-:Y:S01]  /*1af0*/  IMAD R35, R56, c[0x0][0x1b8], RZ ;  /* 0x00006e0038237a24 */ /* 0x000fe200078e02ff */
[----:B------:R-:W-:Y:S01]  /*1b00*/  IADD3 R226, P2, P3, R21, c[0x0][0x170], R226 ;  /* 0x00005c0015e27a10 */ /* 0x000fe20007b5e0e2 */
[----:B------:R-:W-:Y:S01]  /*1b10*/  IMAD.HI R21, R14, 0x2, RZ ;  /* 0x000000020e157827 */ /* 0x000fe200078e02ff */
[-C--:B------:R-:W-:Y:S01]  /*1b20*/  LEA.HI.X.SX32 R31, R9, R55.reuse, 0x1, P0 ;  /* 0x00000037091f7211 */ /* 0x080fe200000f0eff */
[----:B------:R-:W-:Y:S01]  /*1b30*/  CS2R R114, SRZ ;  /* 0x0000000000727805 */ /* 0x000fe2000001ff00 */
[----:B------:R-:W-:Y:S01]  /*1b40*/  LEA.HI.X.SX32 R37, R10, R55, 0x1, P1 ;  /* 0x000000370a257211 */ /* 0x000fe200008f0eff */
[----:B------:R-:W-:Y:S01]  /*1b50*/  IMAD R18, R57, 0x2, R17 ;  /* 0x0000000239127824 */ /* 0x000fe200078e0211 */
[----:B------:R-:W-:Y:S01]  /*1b60*/  CS2R R108, SRZ ;  /* 0x00000000006c7805 */ /* 0x000fe2000001ff00 */
[----:B------:R-:W-:Y:S01]  /*1b70*/  IMAD R14, R2, 0x110, RZ ;  /* 0x00000110020e7824 */ /* 0x000fe200078e02ff */
[----:B------:R-:W-:Y:S01]  /*1b80*/  STL.64 [R1+0x398], R30 ;  /* 0x0003981e01007387 */ /* 0x000fe20000100a00 */
[----:B------:R-:W-:Y:S01]  /*1b90*/  IMAD.HI R2, R5, 0x2, RZ ;  /* 0x0000000205027827 */ /* 0x000fe200078e02ff */
[----:B------:R-:W-:Y:S01]  /*1ba0*/  CS2R R110, SRZ ;  /* 0x00000000006e7805 */ /* 0x000fe2000001ff00 */
[----:B------:R-:W-:Y:S01]  /*1bb0*/  CS2R R76, SRZ ;  /* 0x00000000004c7805 */ /* 0x000fe2000001ff00 */
[----:B------:R0:W-:Y:S01]  /*1bc0*/  STL.64 [R1+0x390], R36 ;  /* 0x0003902401007387 */ /* 0x0001e20000100a00 */
[----:B------:R-:W-:Y:S01]  /*1bd0*/  IMAD R19, R57, 0x2, R18 ;  /* 0x0000000239137824 */ /* 0x000fe200078e0212 */
[----:B------:R-:W-:Y:S01]  /*1be0*/  IADD3.X R2, R21, c[0x0][0x174], R2, P2, P3 ;  /* 0x00005d0015027a10 */ /* 0x000fe200017e6402 */
[----:B------:R-:W-:Y:S01]  /*1bf0*/  IMAD.MOV.U32 R8, RZ, RZ, c[0x0][0x1b8] ;  /* 0x00006e00ff087624 */ /* 0x000fe200078e00ff */
[----:B------:R-:W-:Y:S01]  /*1c00*/  LEA R32, P2, R11, R53, 0x1 ;  /* 0x000000350b207211 */ /* 0x000fe200078408ff */
[----:B------:R-:W-:Y:S01]  /*1c10*/  IMAD R20, R57, 0x2, R19 ;  /* 0x0000000239147824 */ /* 0x000fe200078e0213 */
[----:B------:R-:W-:Y:S01]  /*1c20*/  LOP3.LUT R25, R14, R25, RZ, 0x3c, !PT ;  /* 0x000000190e197212 */ /* 0x000fe200078e3cff */
[C---:B------:R-:W-:Y:S01]  /*1c30*/  IMAD R45, R8.reuse, 0x2, R35 ;  /* 0x00000002082d7824 */ /* 0x040fe200078e0223 */
[----:B------:R-:W-:Y:S01]  /*1c40*/  LEA.HI.X.SX32 R33, R11, R55, 0x1, P2 ;  /* 0x000000370b217211 */ /* 0x000fe200010f0eff */
[C---:B------:R-:W-:Y:S01]  /*1c50*/  IMAD R6, R57.reuse, 0x2, R20 ;  /* 0x0000000239067824 */ /* 0x040fe200078e0214 */
[----:B------:R-:W-:Y:S01]  /*1c60*/  CS2R R78, SRZ ;  /* 0x00000000004e7805 */ /* 0x000fe2000001ff00 */
[----:B------:R-:W-:Y:S01]  /*1c70*/  IMAD R47, R8, 0x2, R45 ;  /* 0x00000002082f7824 */ /* 0x000fe200078e022d */
[----:B0-----:R-:W-:Y:S01]  /*1c80*/  LEA R36, P0, R12, R53, 0x1 ;  /* 0x000000350c247211 */ /* 0x001fe200078008ff */
[C---:B------:R-:W-:Y:S01]  /*1c90*/  IMAD R7, R57.reuse, 0x2, R6 ;  /* 0x0000000239077824 */ /* 0x040fe200078e0206 */
[----:B------:R0:W-:Y:S01]  /*1ca0*/  STL.64 [R1+0x388], R32 ;  /* 0x0003882001007387 */ /* 0x0001e20000100a00 */
[----:B------:R-:W-:Y:S01]  /*1cb0*/  IMAD R41, R8, 0x2, R47 ;  /* 0x0000000208297824 */ /* 0x000fe200078e022f */
[----:B------:R-:W-:Y:S01]  /*1cc0*/  LEA.HI.X.SX32 R37, R12, R55, 0x1, P0 ;  /* 0x000000370c257211 */ /* 0x000fe200000f0eff */
[C---:B------:R-:W-:Y:S01]  /*1cd0*/  IMAD R22, R57.reuse, 0x2, R7 ;  /* 0x0000000239167824 */ /* 0x040fe200078e0207 */
[----:B------:R-:W-:Y:S01]  /*1ce0*/  CS2R R120, SRZ ;  /* 0x0000000000787805 */ /* 0x000fe2000001ff00 */
[C---:B------:R-:W-:Y:S01]  /*1cf0*/  IMAD R49, R8.reuse, 0x2, R41 ;  /* 0x0000000208317824 */ /* 0x040fe200078e0229 */
[----:B------:R-:W-:Y:S01]  /*1d00*/  CS2R R122, SRZ ;  /* 0x00000000007a7805 */ /* 0x000fe2000001ff00 */
[----:B------:R1:W-:Y:S01]  /*1d10*/  STL.64 [R1+0x380], R36 ;  /* 0x0003802401007387 */ /* 0x0003e20000100a00 */
[----:B------:R-:W-:Y:S01]  /*1d20*/  IMAD R24, R57, 0x2, R22 ;  /* 0x0000000239187824 */ /* 0x000fe200078e0216 */
[----:B------:R-:W-:Y:S01]  /*1d30*/  UMOV UR4, URZ ;  /* 0x0000003f00047c82 */ /* 0x000fe20008000000 */
[----:B------:R-:W-:Y:S01]  /*1d40*/  IMAD R51, R8, 0x2, R49 ;  /* 0x0000000208337824 */ /* 0x000fe200078e0231 */
[----:B------:R-:W-:Y:S01]  /*1d50*/  UMOV UR5, URZ ;  /* 0x0000003f00057c82 */ /* 0x000fe20008000000 */
[----:B0-----:R-:W-:Y:S01]  /*1d60*/  LEA R32, P1, R13, R53, 0x1 ;  /* 0x000000350d207211 */ /* 0x001fe200078208ff */
[----:B------:R-:W-:-:S02]  /*1d70*/  IMAD R5, R57, 0x2, R24 ;  /* 0x0000000239057824 */ /* 0x000fc400078e0218 */
[----:B------:R-:W-:Y:S01]  /*1d80*/  IMAD.SHL.U32 R23, R50, 0x80, RZ ;  /* 0x0000008032177824 */ /* 0x000fe200078e00ff */
[----:B------:R-:W-:Y:S01]  /*1d90*/  LEA.HI.X.SX32 R33, R13, R55, 0x1, P1 ;  /* 0x000000370d217211 */ /* 0x000fe200008f0eff */
[----:B------:R-:W-:Y:S01]  /*1da0*/  IMAD R26, R57, 0x2, R5 ;  /* 0x00000002391a7824 */ /* 0x000fe200078e0205 */
[CC--:B------:R-:W-:Y:S01]  /*1db0*/  LEA R38, P1, R16.reuse, R53.reuse, 0x1 ;  /* 0x0000003510267211 */ /* 0x0c0fe200078208ff */
[----:B------:R-:W-:Y:S01]  /*1dc0*/  IMAD.MOV.U32 R223, RZ, RZ, 0x3f800000 ;  /* 0x3f800000ffdf7424 */ /* 0x000fe200078e00ff */
[----:B-1----:R-:W-:Y:S01]  /*1dd0*/  LEA R36, P0, R15, R53, 0x1 ;  /* 0x000000350f247211 */ /* 0x002fe200078008ff */
[----:B------:R0:W-:Y:S01]  /*1de0*/  STL.64 [R1+0x378], R32 ;  /* 0x0003782001007387 */ /* 0x0001e20000100a00 */
[-C--:B------:R-:W-:Y:S01]  /*1df0*/  LEA.HI.X.SX32 R39, R16, R55.reuse, 0x1, P1 ;  /* 0x0000003710277211 */ /* 0x080fe200008f0eff */
[----:B------:R-:W-:Y:S01]  /*1e00*/  IMAD R28, R57, 0x2, R26 ;  /* 0x00000002391c7824 */ /* 0x000fe200078e021a */
[----:B------:R-:W-:Y:S01]  /*1e10*/  LEA.HI.X.SX32 R37, R15, R55, 0x1, P0 ;  /* 0x000000370f257211 */ /* 0x000fe200000f0eff */
[----:B------:R-:W-:Y:S01]  /*1e20*/  IMAD.MOV.U32 R222, RZ, RZ, 0x3f800000 ;  /* 0x3f800000ffde7424 */ /* 0x000fe200078e00ff */
[-C--:B------:R-:W-:Y:S01]  /*1e30*/  LEA R58, P0, R17, R53.reuse, 0x1 ;  /* 0x00000035113a7211 */ /* 0x080fe200078008ff */
[----:B------:R-:W-:Y:S01]  /*1e40*/  IMAD R30, R57, 0x2, R28 ;  /* 0x00000002391e7824 */ /* 0x000fe200078e021c */
[C---:B------:R-:W-:Y:S01]  /*1e50*/  LEA R42, P1, R18.reuse, R53, 0x1 ;  /* 0x00000035122a7211 */ /* 0x040fe200078208ff */
[----:B------:R1:W-:Y:S01]  /*1e60*/  STL.64 [R1+0x370], R36 ;  /* 0x0003702401007387 */ /* 0x0003e20000100a00 */
[-C--:B------:R-:W-:Y:S01]  /*1e70*/  LEA.HI.X.SX32 R59, R17, R55.reuse, 0x1, P0 ;  /* 0x00000037113b7211 */ /* 0x080fe200000f0eff */
[----:B------:R-:W-:Y:S01]  /*1e80*/  IMAD R10, R57, 0x2, R30 ;  /* 0x00000002390a7824 */ /* 0x000fe200078e021e */
[----:B------:R-:W-:Y:S01]  /*1e90*/  LEA.HI.X.SX32 R43, R18, R55, 0x1, P1 ;  /* 0x00000037122b7211 */ /* 0x000fe200008f0eff */
[----:B------:R2:W-:Y:S01]  /*1ea0*/  STL.64 [R1+0x368], R38 ;  /* 0x0003682601007387 */ /* 0x0005e20000100a00 */
[C---:B0-----:R-:W-:Y:S01]  /*1eb0*/  IMAD R33, R8.reuse, 0x2, R51 ;  /* 0x0000000208217824 */ /* 0x041fe200078e0233 */
[----:B------:R-:W-:Y:S01]  /*1ec0*/  LOP3.LUT R4, R23, 0x800, RZ, 0xc0, !PT ;  /* 0x0000080017047812 */ /* 0x000fe200078ec0ff */
[C---:B------:R-:W-:Y:S01]  /*1ed0*/  IMAD R12, R57.reuse, 0x2, R10 ;  /* 0x00000002390c7824 */ /* 0x040fe200078e020a */
[----:B------:R0:W-:Y:S03]  /*1ee0*/  STL.64 [R1+0x360], R58 ;  /* 0x0003603a01007387 */ /* 0x0001e60000100a00 */
[----:B------:R-:W-:Y:S01]  /*1ef0*/  IMAD R32, R57, 0x2, R12 ;  /* 0x0000000239207824 */ /* 0x000fe200078e020c */
[----:B------:R3:W-:Y:S01]  /*1f00*/  STL.64 [R1+0x358], R42 ;  /* 0x0003582a01007387 */ /* 0x0007e20000100a00 */
[----:B-1----:R-:W-:-:S02]  /*1f10*/  IMAD R37, R8, 0x2, R33 ;  /* 0x0000000208257824 */ /* 0x002fc400078e0221 */
[C---:B------:R-:W-:Y:S02]  /*1f20*/  IMAD R34, R57.reuse, 0x2, R32 ;  /* 0x0000000239227824 */ /* 0x040fe400078e0220 */
[C---:B--2---:R-:W-:Y:S02]  /*1f30*/  IMAD R39, R8.reuse, 0x2, R37 ;  /* 0x0000000208277824 */ /* 0x044fe400078e0225 */
[----:B------:R-:W-:Y:S01]  /*1f40*/  IMAD R16, R57, 0x2, R34 ;  /* 0x0000000239107824 */ /* 0x000fe200078e0222 */
[-C--:B0-----:R-:W-:Y:S01]  /*1f50*/  LEA R58, P0, R19, R53.reuse, 0x1 ;  /* 0x00000035133a7211 */ /* 0x081fe200078008ff */
[----:B------:R-:W-:Y:S02]  /*1f60*/  IMAD R27, R8, 0x2, R39 ;  /* 0x00000002081b7824 */ /* 0x000fe400078e0227 */
[----:B------:R-:W-:Y:S01]  /*1f70*/  IMAD R36, R57, 0x2, R16 ;  /* 0x0000000239247824 */ /* 0x000fe200078e0210 */
[----:B---3--:R-:W-:Y:S01]  /*1f80*/  LEA R42, P1, R20, R53, 0x1 ;  /* 0x00000035142a7211 */ /* 0x008fe200078208ff */
[----:B------:R-:W-:Y:S01]  /*1f90*/  IMAD R29, R8, 0x2, R27 ;  /* 0x00000002081d7824 */ /* 0x000fe200078e021b */
[-C--:B------:R-:W-:Y:S01]  /*1fa0*/  LEA.HI.X.SX32 R59, R19, R55.reuse, 0x1, P0 ;  /* 0x00000037133b7211 */ /* 0x080fe200000f0eff */
[----:B------:R-:W-:Y:S01]  /*1fb0*/  IMAD R18, R57, 0x2, R36 ;  /* 0x0000000239127824 */ /* 0x000fe200078e0224 */
[----:B------:R-:W-:Y:S01]  /*1fc0*/  LEA.HI.X.SX32 R43, R20, R55, 0x1, P1 ;  /* 0x00000037142b7211 */ /* 0x000fe200008f0eff */
[----:B------:R-:W-:-:S02]  /*1fd0*/  IMAD R31, R8, 0x2, R29 ;  /* 0x00000002081f7824 */ /* 0x000fc400078e021d */
[----:B------:R0:W-:Y:S01]  /*1fe0*/  STL.64 [R1+0x350], R58 ;  /* 0x0003503a01007387 */ /* 0x0001e20000100a00 */
[C---:B------:R-:W-:Y:S01]  /*1ff0*/  LEA R38, R57.reuse, R18, 0x1 ;  /* 0x0000001239267211 */ /* 0x040fe200078e08ff */
[----:B------:R-:W-:Y:S02]  /*2000*/  IMAD R21, R8, 0x2, R31 ;  /* 0x0000000208157824 */ /* 0x000fe400078e021f */
[----:B------:R1:W-:Y:S01]  /*2010*/  STL.64 [R1+0x348], R42 ;  /* 0x0003482a01007387 */ /* 0x0003e20000100a00 */
[----:B------:R-:W-:Y:S02]  /*2020*/  IMAD.IADD R4, R4, 0x1, R25 ;  /* 0x0000000104047824 */ /* 0x000fe400078e0219 */
[----:B------:R-:W-:Y:S02]  /*2030*/  IMAD R20, R57, 0x2, R38 ;  /* 0x0000000239147824 */ /* 0x000fe400078e0226 */
[----:B------:R-:W-:Y:S01]  /*2040*/  IMAD R23, R8, 0x2, R21 ;  /* 0x0000000208177824 */ /* 0x000fe200078e0215 */
[----:B0-----:R-:W-:-:S03]  /*2050*/  LEA R58, P0, R6, R53, 0x1 ;  /* 0x00000035063a7211 */ /* 0x001fc600078008ff */
[----:B------:R-:W-:Y:S01]  /*2060*/  IMAD R25, R8, 0x2, R23 ;  /* 0x0000000208197824 */ /* 0x000fe200078e0217 */
[----:B-1----:R-:W-:-:S03]  /*2070*/  LEA R42, P1, R7, R53, 0x1 ;  /* 0x00000035072a7211 */ /* 0x002fc600078208ff */
[----:B------:R-:W-:Y:S01]  /*2080*/  IMAD R15, R8, 0x2, R25 ;  /* 0x00000002080f7824 */ /* 0x000fe200078e0219 */
[-C--:B------:R-:W-:Y:S01]  /*2090*/  LEA.HI.X.SX32 R59, R6, R55.reuse, 0x1, P0 ;  /* 0x00000037063b7211 */ /* 0x080fe200000f0eff */
[----:B------:R-:W-:Y:S01]  /*20a0*/  IMAD R6, R57, 0x2, R20 ;  /* 0x0000000239067824 */ /* 0x000fe200078e0214 */
[----:B------:R-:W-:Y:S01]  /*20b0*/  LEA.HI.X.SX32 R43, R7, R55, 0x1, P1 ;  /* 0x00000037072b7211 */ /* 0x000fe200008f0eff */
[C---:B------:R-:W-:Y:S02]  /*20c0*/  IMAD R17, R8.reuse, 0x2, R15 ;  /* 0x0000000208117824 */ /* 0x040fe400078e020f */
[----:B------:R0:W-:Y:S01]  /*20d0*/  STL.64 [R1+0x340], R58 ;  /* 0x0003403a01007387 */ /* 0x0001e20000100a00 */
[----:B------:R-:W-:Y:S02]  /*20e0*/  IMAD R40, R57, 0x2, R6 ;  /* 0x0000000239287824 */ /* 0x000fe400078e0206 */
[C---:B------:R-:W-:Y:S01]  /*20f0*/  IMAD R19, R8.reuse, 0x2, R17 ;  /* 0x0000000208137824 */ /* 0x040fe200078e0211 */
[----:B------:R1:W-:Y:S03]  /*2100*/  STL.64 [R1+0x338], R42 ;  /* 0x0003382a01007387 */ /* 0x0003e60000100a00 */
[----:B------:R-:W-:-:S04]  /*2110*/  IMAD R9, R8, 0x2, R19 ;  /* 0x0000000208097824 */ /* 0x000fc800078e0213 */
[----:B------:R-:W-:Y:S01]  /*2120*/  IMAD R11, R8, 0x2, R9 ;  /* 0x00000002080b7824 */ /* 0x000fe200078e0209 */
[----:B0-----:R-:W-:-:S03]  /*2130*/  LEA R58, P0, R22, R53, 0x1 ;  /* 0x00000035163a7211 */ /* 0x001fc600078008ff */
[----:B------:R-:W-:Y:S01]  /*2140*/  IMAD R13, R8, 0x2, R11 ;  /* 0x00000002080d7824 */ /* 0x000fe200078e020b */
[----:B-1----:R-:W-:Y:S02]  /*2150*/  LEA R42, P1, R24, R53, 0x1 ;  /* 0x00000035182a7211 */ /* 0x002fe400078208ff */
[-C--:B------:R-:W-:Y:S01]  /*2160*/  LEA.HI.X.SX32 R59, R22, R55.reuse, 0x1, P0 ;  /* 0x00000037163b7211 */ /* 0x080fe200000f0eff */
[----:B------:R-:W-:Y:S01]  /*2170*/  IMAD R22, R57, 0x2, R40 ;  /* 0x0000000239167824 */ /* 0x000fe200078e0228 */
[----:B------:R-:W-:-:S03]  /*2180*/  LEA.HI.X.SX32 R43, R24, R55, 0x1, P1 ;  /* 0x00000037182b7211 */ /* 0x000fc600008f0eff */
[----:B------:R0:W-:Y:S01]  /*2190*/  STL.64 [R1+0x330], R58 ;  /* 0x0003303a01007387 */ /* 0x0001e20000100a00 */
[----:B------:R-:W-:-:S03]  /*21a0*/  IMAD R24, R57, 0x2, R22 ;  /* 0x0000000239187824 */ /* 0x000fc600078e0216 */
[----:B------:R1:W-:Y:S01]  /*21b0*/  STL.64 [R1+0x328], R42 ;  /* 0x0003282a01007387 */ /* 0x0003e20000100a00 */
[CC--:B0-----:R-:W-:Y:S02]  /*21c0*/  LEA R58, P1, R26.reuse, R53.reuse, 0x1 ;  /* 0x000000351a3a7211 */ /* 0x0c1fe400078208ff */
[C---:B-1----:R-:W-:Y:S02]  /*21d0*/  LEA R42, P0, R5.reuse, R53, 0x1 ;  /* 0x00000035052a7211 */ /* 0x042fe400078008ff */
[-C--:B------:R-:W-:Y:S02]  /*21e0*/  LEA.HI.X.SX32 R59, R26, R55.reuse, 0x1, P1 ;  /* 0x000000371a3b7211 */ /* 0x080fe400008f0eff */
[----:B------:R-:W-:Y:S01]  /*21f0*/  LEA.HI.X.SX32 R43, R5, R55, 0x1, P0 ;  /* 0x00000037052b7211 */ /* 0x000fe200000f0eff */
[----:B------:R-:W-:Y:S01]  /*2200*/  IMAD R5, R8, 0x2, R13 ;  /* 0x0000000208057824 */ /* 0x000fe200078e020d */
[----:B------:R-:W-:-:S03]  /*2210*/  LEA R60, P0, R28, R53, 0x1 ;  /* 0x000000351c3c7211 */ /* 0x000fc600078008ff */
[----:B------:R0:W-:Y:S01]  /*2220*/  STL.64 [R1+0x320], R42 ;  /* 0x0003202a01007387 */ /* 0x0001e20000100a00 */
[----:B------:R-:W-:Y:S01]  /*2230*/  LEA.HI.X.SX32 R61, R28, R55, 0x1, P0 ;  /* 0x000000371c3d7211 */ /* 0x000fe200000f0eff */
[----:B------:R-:W-:Y:S02]  /*2240*/  IMAD R7, R8, 0x2, R5 ;  /* 0x0000000208077824 */ /* 0x000fe400078e0205 */
[----:B------:R1:W-:Y:S04]  /*2250*/  STL.64 [R1+0x318], R58 ;  /* 0x0003183a01007387 */ /* 0x0003e80000100a00 */
[----:B------:R2:W-:Y:S01]  /*2260*/  STL.64 [R1+0x310], R60 ;  /* 0x0003103c01007387 */ /* 0x0005e20000100a00 */
[----:B0-----:R-:W-:Y:S01]  /*2270*/  IMAD R42, R57, 0x2, R24 ;  /* 0x00000002392a7824 */ /* 0x001fe200078e0218 */
[----:B-1----:R-:W-:-:S03]  /*2280*/  LEA R58, P1, R30, R53, 0x1 ;  /* 0x000000351e3a7211 */ /* 0x002fc600078208ff */
[----:B------:R-:W-:Y:S01]  /*2290*/  IMAD R26, R57, 0x2, R42 ;  /* 0x00000002391a7824 */ /* 0x000fe200078e022a */
[----:B------:R-:W-:-:S03]  /*22a0*/  LEA.HI.X.SX32 R59, R30, R55, 0x1, P1 ;  /* 0x000000371e3b7211 */ /* 0x000fc600008f0eff */
[C---:B------:R-:W-:Y:S01]  /*22b0*/  IMAD R28, R57.reuse, 0x2, R26 ;  /* 0x00000002391c7824 */ /* 0x040fe200078e021a */
[C---:B--2---:R-:W-:Y:S01]  /*22c0*/  LEA R60, P0, R10.reuse, R53, 0x1 ;  /* 0x000000350a3c7211 */ /* 0x044fe200078008ff */
[----:B------:R0:W-:Y:S03]  /*22d0*/  STL.64 [R1+0x308], R58 ;  /* 0x0003083a01007387 */ /* 0x0001e60000100a00 */
[----:B------:R-:W-:Y:S01]  /*22e0*/  LEA.HI.X.SX32 R61, R10, R55, 0x1, P0 ;  /* 0x000000370a3d7211 */ /* 0x000fe200000f0eff */
[----:B------:R-:W-:Y:S01]  /*22f0*/  IMAD R30, R57, 0x2, R28 ;  /* 0x00000002391e7824 */ /* 0x000fe200078e021c */
[----:B------:R-:W-:-:S03]  /*2300*/  LEA R62, P0, R32, R53, 0x1 ;  /* 0x00000035203e7211 */ /* 0x000fc600078008ff */
[----:B------:R1:W-:Y:S01]  /*2310*/  STL.64 [R1+0x300], R60 ;  /* 0x0003003c01007387 */ /* 0x0003e20000100a00 */
[----:B------:R-:W-:Y:S01]  /*2320*/  LEA.HI.X.SX32 R63, R32, R55, 0x1, P0 ;  /* 0x00000037203f7211 */ /* 0x000fe200000f0eff */
[----:B------:R-:W-:Y:S01]  /*2330*/  IMAD R10, R57, 0x2, R30 ;  /* 0x00000002390a7824 */ /* 0x000fe200078e021e */
[----:B0-----:R-:W-:-:S04]  /*2340*/  LEA R58, P1, R12, R53, 0x1 ;  /* 0x000000350c3a7211 */ /* 0x001fc800078208ff */
[----:B------:R-:W-:Y:S01]  /*2350*/  LEA.HI.X.SX32 R59, R12, R55, 0x1, P1 ;  /* 0x000000370c3b7211 */ /* 0x000fe200008f0eff */
[----:B------:R-:W-:Y:S01]  /*2360*/  IMAD R12, R57, 0x2, R10 ;  /* 0x00000002390c7824 */ /* 0x000fe200078e020a */
[----:B-1----:R-:W-:-:S03]  /*2370*/  LEA R60, P1, R34, R53, 0x1 ;  /* 0x00000035223c7211 */ /* 0x002fc600078208ff */
[----:B------:R0:W-:Y:S01]  /*2380*/  STL.64 [R1+0x2f8], R58 ;  /* 0x0002f83a01007387 */ /* 0x0001e20000100a00 */
[----:B------:R-:W-:Y:S01]  /*2390*/  LEA.HI.X.SX32 R61, R34, R55, 0x1, P1 ;  /* 0x00000037223d7211 */ /* 0x000fe200008f0eff */
[----:B------:R-:W-:Y:S02]  /*23a0*/  IMAD R43, R57, 0x2, R12 ;  /* 0x00000002392b7824 */ /* 0x000fe400078e020c */
[----:B------:R1:W-:Y:S04]  /*23b0*/  STL.64 [R1+0x2f0], R62 ;  /* 0x0002f03e01007387 */ /* 0x0003e80000100a00 */
[----:B------:R2:W-:Y:S01]  /*23c0*/  STL.64 [R1+0x2e8], R60 ;  /* 0x0002e83c01007387 */ /* 0x0005e20000100a00 */
[----:B0-----:R-:W-:-:S04]  /*23d0*/  LEA R58, P2, R16, R53, 0x1 ;  /* 0x00000035103a7211 */ /* 0x001fc800078408ff */
[----:B------:R-:W-:Y:S01]  /*23e0*/  LEA.HI.X.SX32 R59, R16, R55, 0x1, P2 ;  /* 0x00000037103b7211 */ /* 0x000fe200010f0eff */
[C---:B------:R-:W-:Y:S01]  /*23f0*/  IMAD R16, R57.reuse, 0x2, R43 ;  /* 0x0000000239107824 */ /* 0x040fe200078e022b */
[-C--:B-1----:R-:W-:Y:S02]  /*2400*/  LEA R62, P0, R36, R53.reuse, 0x1 ;  /* 0x00000035243e7211 */ /* 0x082fe400078008ff */
[----:B--2---:R-:W-:Y:S01]  /*2410*/  LEA R60, P1, R18, R53, 0x1 ;  /* 0x00000035123c7211 */ /* 0x004fe200078208ff */
[----:B------:R0:W-:Y:S01]  /*2420*/  STL.64 [R1+0x2e0], R58 ;  /* 0x0002e03a01007387 */ /* 0x0001e20000100a00 */
[-C--:B------:R-:W-:Y:S01]  /*2430*/  LEA.HI.X.SX32 R63, R36, R55.reuse, 0x1, P0 ;  /* 0x00000037243f7211 */ /* 0x080fe200000f0eff */
[----:B------:R-:W-:Y:S01]  /*2440*/  IMAD R32, R57, 0x2, R16 ;  /* 0x0000000239207824 */ /* 0x000fe200078e0210 */
[----:B------:R-:W-:-:S03]  /*2450*/  LEA.HI.X.SX32 R61, R18, R55, 0x1, P1 ;  /* 0x00000037123d7211 */ /* 0x000fc600008f0eff */
[----:B------:R1:W-:Y:S01]  /*2460*/  STL.64 [R1+0x2d8], R62 ;  /* 0x0002d83e01007387 */ /* 0x0003e20000100a00 */
[----:B------:R-:W-:-:S03]  /*2470*/  IMAD R18, R57, 0x2, R32 ;  /* 0x0000000239127824 */ /* 0x000fc600078e0220 */
[----:B------:R2:W-:Y:S01]  /*2480*/  STL.64 [R1+0x2d0], R60 ;  /* 0x0002d03c01007387 */ /* 0x0005e20000100a00 */
[----:B------:R-:W-:Y:S01]  /*2490*/  IMAD R34, R57, 0x2, R18 ;  /* 0x0000000239227824 */ /* 0x000fe200078e0212 */
[----:B0-----:R-:W-:-:S04]  /*24a0*/  LEA R58, P2, R38, R53, 0x1 ;  /* 0x00000035263a7211 */ /* 0x001fc800078408ff */
[----:B------:R-:W-:Y:S02]  /*24b0*/  LEA.HI.X.SX32 R59, R38, R55, 0x1, P2 ;  /* 0x00000037263b7211 */ /* 0x000fe400010f0eff */
[----:B-1----:R-:W-:-:S03]  /*24c0*/  LEA R62, P0, R20, R53, 0x1 ;  /* 0x00000035143e7211 */ /* 0x002fc600078008ff */
[----:B------:R0:W-:Y:S01]  /*24d0*/  STL.64 [R1+0x2c8], R58 ;  /* 0x0002c83a01007387 */ /* 0x0001e20000100a00 */
[----:B--2---:R-:W-:Y:S02]  /*24e0*/  LEA R60, P1, R6, R53, 0x1 ;  /* 0x00000035063c7211 */ /* 0x004fe400078208ff */
[-C--:B------:R-:W-:Y:S02]  /*24f0*/  LEA.HI.X.SX32 R63, R20, R55.reuse, 0x1, P0 ;  /* 0x00000037143f7211 */ /* 0x080fe400000f0eff */
[----:B------:R-:W-:Y:S02]  /*2500*/  LEA.HI.X.SX32 R61, R6, R55, 0x1, P1 ;  /* 0x00000037063d7211 */ /* 0x000fe400008f0eff */
[----:B------:R-:W-:Y:S01]  /*2510*/  LEA R6, R57, R34, 0x1 ;  /* 0x0000002239067211 */ /* 0x000fe200078e08ff */
[----:B------:R1:W-:Y:S01]  /*2520*/  STL.64 [R1+0x2c0], R62 ;  /* 0x0002c03e01007387 */ /* 0x0003e20000100a00 */
[----:B0-----:R-:W-:-:S03]  /*2530*/  LEA R58, P2, R40, R53, 0x1 ;  /* 0x00000035283a7211 */ /* 0x001fc600078408ff */
[----:B------:R0:W-:Y:S01]  /*2540*/  STL.64 [R1+0x2b8], R60 ;  /* 0x0002b83c01007387 */ /* 0x0001e20000100a00 */
[----:B------:R-:W-:Y:S01]  /*2550*/  IMAD R20, R57, 0x2, R6 ;  /* 0x0000000239147824 */ /* 0x000fe200078e0206 */
[----:B------:R-:W-:Y:S02]  /*2560*/  LEA.HI.X.SX32 R59, R40, R55, 0x1, P2 ;  /* 0x00000037283b7211 */ /* 0x000fe400010f0eff */
[----:B-1----:R-:W-:-:S03]  /*2570*/  LEA R62, P0, R22, R53, 0x1 ;  /* 0x00000035163e7211 */ /* 0x002fc600078008ff */
[----:B------:R1:W-:Y:S01]  /*2580*/  STL.64 [R1+0x2b0], R58 ;  /* 0x0002b03a01007387 */ /* 0x0003e20000100a00 */
[----:B------:R-:W-:Y:S01]  /*2590*/  LEA.HI.X.SX32 R63, R22, R55, 0x1, P0 ;  /* 0x00000037163f7211 */ /* 0x000fe200000f0eff */
[----:B------:R-:W-:Y:S01]  /*25a0*/  IMAD R22, R57, 0x2, R20 ;  /* 0x0000000239167824 */ /* 0x000fe200078e0214 */
[----:B0-----:R-:W-:-:S03]  /*25b0*/  LEA R60, P1, R24, R53, 0x1 ;  /* 0x00000035183c7211 */ /* 0x001fc600078208ff */
[----:B------:R0:W-:Y:S01]  /*25c0*/  STL.64 [R1+0x2a8], R62 ;  /* 0x0002a83e01007387 */ /* 0x0001e20000100a00 */
[----:B------:R-:W-:Y:S01]  /*25d0*/  LEA.HI.X.SX32 R61, R24, R55, 0x1, P1 ;  /* 0x00000037183d7211 */ /* 0x000fe200008f0eff */
[----:B------:R-:W-:Y:S01]  /*25e0*/  IMAD R24, R57, 0x2, R22 ;  /* 0x0000000239187824 */ /* 0x000fe200078e0216 */
[----:B-1----:R-:W-:-:S03]  /*25f0*/  LEA R58, P2, R42, R53, 0x1 ;  /* 0x000000352a3a7211 */ /* 0x002fc600078408ff */
[----:B------:R1:W-:Y:S01]  /*2600*/  STL.64 [R1+0x2a0], R60 ;  /* 0x0002a03c01007387 */ /* 0x0003e20000100a00 */
[----:B------:R-:W-:Y:S02]  /*2610*/  LEA.HI.X.SX32 R59, R42, R55, 0x1, P2 ;  /* 0x000000372a3b7211 */ /* 0x000fe400010f0eff */
[----:B0-----:R-:W-:-:S03]  /*2620*/  LEA R62, P0, R26, R53, 0x1 ;  /* 0x000000351a3e7211 */ /* 0x001fc600078008ff */
[----:B------:R0:W-:Y:S01]  /*2630*/  STL.64 [R1+0x298], R58 ;  /* 0x0002983a01007387 */ /* 0x0001e20000100a00 */
[----:B------:R-:W-:Y:S01]  /*2640*/  LEA.HI.X.SX32 R63, R26, R55, 0x1, P0 ;  /* 0x000000371a3f7211 */ /* 0x000fe200000f0eff */
[----:B------:R-:W-:Y:S01]  /*2650*/  IMAD R26, R57, 0x2, R24 ;  /* 0x00000002391a7824 */ /* 0x000fe200078e0218 */
[----:B-1----:R-:W-:-:S03]  /*2660*/  LEA R60, P1, R28, R53, 0x1 ;  /* 0x000000351c3c7211 */ /* 0x002fc600078208ff */
[----:B------:R1:W-:Y:S01]  /*2670*/  STL.64 [R1+0x290], R62 ;  /* 0x0002903e01007387 */ /* 0x0003e20000100a00 */
[----:B------:R-:W-:Y:S01]  /*2680*/  LEA.HI.X.SX32 R61, R28, R55, 0x1, P1 ;  /* 0x000000371c3d7211 */ /* 0x000fe200008f0eff */
[----:B------:R-:W-:Y:S01]  /*2690*/  IMAD R28, R57, 0x2, R26 ;  /* 0x00000002391c7824 */ /* 0x000fe200078e021a */
[----:B0-----:R-:W-:-:S03]  /*26a0*/  LEA R58, P2, R30, R53, 0x1 ;  /* 0x000000351e3a7211 */ /* 0x001fc600078408ff */
[----:B------:R0:W-:Y:S01]  /*26b0*/  STL.64 [R1+0x288], R60 ;  /* 0x0002883c01007387 */ /* 0x0001e20000100a00 */
        /* <DEDUP_REMOVED lines=17> */
[----:B------:R-:W-:Y:S01]  /*27d0*/  STL.64 [R1+0x260], R62 ;  /* 0x0002603e01007387 */ /* 0x000fe20000100a00 */
[----:B------:R-:W-:Y:S02]  /*27e0*/  LEA.HI.X.SX32 R61, R32, R55, 0x1, P1 ;  /* 0x00000037203d7211 */ /* 0x000fe400008f0eff */
[----:B0-----:R-:W-:-:S03]  /*27f0*/  LEA R58, P2, R18, R53, 0x1 ;  /* 0x00000035123a7211 */ /* 0x001fc600078408ff */
[----:B------:R0:W-:Y:S01]  /*2800*/  STL.64 [R1+0x258], R60 ;  /* 0x0002583c01007387 */ /* 0x0001e20000100a00 */
[----:B------:R-:W-:Y:S01]  /*2810*/  LEA.HI.X.SX32 R59, R18, R55, 0x1, P2 ;  /* 0x00000037123b7211 */ /* 0x000fe200010f0eff */
[----:B------:R-:W-:Y:S01]  /*2820*/  IMAD R18, R57, 0x2, R16 ;  /* 0x0000000239127824 */ /* 0x000fe200078e0210 */
[----:B------:R-:W-:-:S03]  /*2830*/  LEA R42, P2, R20, R53, 0x1 ;  /* 0x00000035142a7211 */ /* 0x000fc600078408ff */
[----:B------:R1:W-:Y:S01]  /*2840*/  STL.64 [R1+0x250], R58 ;  /* 0x0002503a01007387 */ /* 0x0003e20000100a00 */
[----:B------:R-:W-:Y:S02]  /*2850*/  LEA.HI.X.SX32 R43, R20, R55, 0x1, P2 ;  /* 0x00000037142b7211 */ /* 0x000fe400010f0eff */
[----:B0-----:R-:W-:-:S04]  /*2860*/  LEA R60, P0, R34, R53, 0x1 ;  /* 0x00000035223c7211 */ /* 0x001fc800078008ff */
[----:B------:R-:W-:Y:S02]  /*2870*/  LEA.HI.X.SX32 R61, R34, R55, 0x1, P0 ;  /* 0x00000037223d7211 */ /* 0x000fe400000f0eff */
[----:B-1----:R-:W-:-:S03]  /*2880*/  LEA R58, P1, R6, R53, 0x1 ;  /* 0x00000035063a7211 */ /* 0x002fc600078208ff */
[----:B------:R0:W-:Y:S01]  /*2890*/  STL.64 [R1+0x248], R60 ;  /* 0x0002483c01007387 */ /* 0x0001e20000100a00 */
[----:B------:R-:W-:Y:S01]  /*28a0*/  LEA.HI.X.SX32 R59, R6, R55, 0x1, P1 ;  /* 0x00000037063b7211 */ /* 0x000fe200008f0eff */
[----:B------:R-:W-:-:S04]  /*28b0*/  IMAD R6, R57, 0x2, R18 ;  /* 0x0000000239067824 */ /* 0x000fc800078e0212 */
[----:B------:R1:W-:Y:S01]  /*28c0*/  STL.64 [R1+0x240], R58 ;  /* 0x0002403a01007387 */ /* 0x0003e20000100a00 */
[----:B------:R-:W-:-:S03]  /*28d0*/  IMAD R20, R57, 0x2, R6 ;  /* 0x0000000239147824 */ /* 0x000fc600078e0206 */
[----:B------:R2:W-:Y:S01]  /*28e0*/  STL.64 [R1+0x238], R42 ;  /* 0x0002382a01007387 */ /* 0x0005e20000100a00 */
[----:B0-----:R-:W-:-:S04]  /*28f0*/  LEA R60, P0, R22, R53, 0x1 ;  /* 0x00000035163c7211 */ /* 0x001fc800078008ff */
[----:B------:R-:W-:Y:S01]  /*2900*/  LEA.HI.X.SX32 R61, R22, R55, 0x1, P0 ;  /* 0x00000037163d7211 */ /* 0x000fe200000f0eff */
[----:B------:R-:W-:Y:S01]  /*2910*/  IMAD R22, R57, 0x2, R20 ;  /* 0x0000000239167824 */ /* 0x000fe200078e0214 */
[----:B-1----:R-:W-:-:S03]  /*2920*/  LEA R58, P1, R24, R53, 0x1 ;  /* 0x00000035183a7211 */ /* 0x002fc600078208ff */
[----:B------:R0:W-:Y:S01]  /*2930*/  STL.64 [R1+0x230], R60 ;  /* 0x0002303c01007387 */ /* 0x0001e20000100a00 */
[----:B--2---:R-:W-:Y:S02]  /*2940*/  LEA R42, P2, R26, R53, 0x1 ;  /* 0x000000351a2a7211 */ /* 0x004fe400078408ff */
[-C--:B------:R-:W-:Y:S01]  /*2950*/  LEA.HI.X.SX32 R59, R24, R55.reuse, 0x1, P1 ;  /* 0x00000037183b7211 */ /* 0x080fe200008f0eff */
[----:B------:R-:W-:Y:S01]  /*2960*/  IMAD R24, R57, 0x2, R22 ;  /* 0x0000000239187824 */ /* 0x000fe200078e0216 */
[----:B------:R-:W-:-:S03]  /*2970*/  LEA.HI.X.SX32 R43, R26, R55, 0x1, P2 ;  /* 0x000000371a2b7211 */ /* 0x000fc600010f0eff */
[----:B------:R1:W-:Y:S01]  /*2980*/  STL.64 [R1+0x228], R58 ;  /* 0x0002283a01007387 */ /* 0x0003e20000100a00 */
[----:B0-----:R-:W-:-:S03]  /*2990*/  LEA R60, P0, R28, R53, 0x1 ;  /* 0x000000351c3c7211 */ /* 0x001fc600078008ff */
[----:B------:R0:W-:Y:S01]  /*29a0*/  STL.64 [R1+0x220], R42 ;  /* 0x0002202a01007387 */ /* 0x0001e20000100a00 */
[----:B------:R-:W-:Y:S02]  /*29b0*/  LEA.HI.X.SX32 R61, R28, R55, 0x1, P0 ;  /* 0x000000371c3d7211 */ /* 0x000fe400000f0eff */
[----:B-1----:R-:W-:-:S03]  /*29c0*/  LEA R58, P1, R10, R53, 0x1 ;  /* 0x000000350a3a7211 */ /* 0x002fc600078208ff */
[----:B------:R1:W-:Y:S01]  /*29d0*/  STL.64 [R1+0x218], R60 ;  /* 0x0002183c01007387 */ /* 0x0003e20000100a00 */
[----:B0-----:R-:W-:Y:S02]  /*29e0*/  LEA R42, P2, R12, R53, 0x1 ;  /* 0x000000350c2a7211 */ /* 0x001fe400078408ff */
[-C--:B------:R-:W-:Y:S01]  /*29f0*/  LEA.HI.X.SX32 R59, R10, R55.reuse, 0x1, P1 ;  /* 0x000000370a3b7211 */ /* 0x080fe200008f0eff */
[----:B------:R-:W-:Y:S01]  /*2a00*/  IMAD R10, R57, 0x2, R24 ;  /* 0x00000002390a7824 */ /* 0x000fe200078e0218 */
[----:B------:R-:W-:-:S03]  /*2a10*/  LEA.HI.X.SX32 R43, R12, R55, 0x1, P2 ;  /* 0x000000370c2b7211 */ /* 0x000fc600010f0eff */
[----:B------:R0:W-:Y:S01]  /*2a20*/  STL.64 [R1+0x210], R58 ;  /* 0x0002103a01007387 */ /* 0x0001e20000100a00 */
[----:B------:R-:W-:Y:S01]  /*2a30*/  IMAD R12, R57, 0x2, R10 ;  /* 0x00000002390c7824 */ /* 0x000fe200078e020a */
[C---:B-1----:R-:W-:Y:S02]  /*2a40*/  LEA R60, P0, R16.reuse, R53, 0x1 ;  /* 0x00000035103c7211 */ /* 0x042fe400078008ff */
[----:B------:R1:W-:Y:S02]  /*2a50*/  STL.64 [R1+0x208], R42 ;  /* 0x0002082a01007387 */ /* 0x0003e40000100a00 */
[----:B------:R-:W-:-:S05]  /*2a60*/  LEA.HI.X.SX32 R61, R16, R55, 0x1, P0 ;  /* 0x00000037103d7211 */ /* 0x000fca00000f0eff */
[----:B------:R2:W-:Y:S01]  /*2a70*/  STL.64 [R1+0x200], R60 ;  /* 0x0002003c01007387 */ /* 0x0005e20000100a00 */
[-C--:B0-----:R-:W-:Y:S02]  /*2a80*/  LEA R58, P1, R18, R53.reuse, 0x1 ;  /* 0x00000035123a7211 */ /* 0x081fe400078208ff */
[----:B-1----:R-:W-:Y:S02]  /*2a90*/  LEA R42, P2, R6, R53, 0x1 ;  /* 0x00000035062a7211 */ /* 0x002fe400078408ff */
[-C--:B------:R-:W-:Y:S02]  /*2aa0*/  LEA.HI.X.SX32 R59, R18, R55.reuse, 0x1, P1 ;  /* 0x00000037123b7211 */ /* 0x080fe400008f0eff */
[----:B------:R-:W-:Y:S01]  /*2ab0*/  LEA.HI.X.SX32 R43, R6, R55, 0x1, P2 ;  /* 0x00000037062b7211 */ /* 0x000fe200010f0eff */
[C---:B------:R-:W-:Y:S01]  /*2ac0*/  IMAD R6, R57.reuse, 0x2, R12 ;  /* 0x0000000239067824 */ /* 0x040fe200078e020c */
[C---:B--2---:R-:W-:Y:S01]  /*2ad0*/  LEA R60, P0, R20.reuse, R53, 0x1 ;  /* 0x00000035143c7211 */ /* 0x044fe200078008ff */
[----:B------:R0:W-:Y:S02]  /*2ae0*/  STL.64 [R1+0x1f8], R58 ;  /* 0x0001f83a01007387 */ /* 0x0001e40000100a00 */
[C---:B------:R-:W-:Y:S01]  /*2af0*/  IMAD R16, R57.reuse, 0x2, R6 ;  /* 0x0000000239107824 */ /* 0x040fe200078e0206 */
[----:B------:R-:W-:Y:S01]  /*2b00*/  LEA.HI.X.SX32 R61, R20, R55, 0x1, P0 ;  /* 0x00000037143d7211 */ /* 0x000fe200000f0eff */
[----:B------:R1:W-:Y:S02]  /*2b10*/  STL.64 [R1+0x1f0], R42 ;  /* 0x0001f02a01007387 */ /* 0x0003e40000100a00 */
[----:B------:R-:W-:-:S02]  /*2b20*/  IMAD R18, R57, 0x2, R16 ;  /* 0x0000000239127824 */ /* 0x000fc400078e0210 */
[----:B------:R2:W-:Y:S02]  /*2b30*/  STL.64 [R1+0x1e8], R60 ;  /* 0x0001e83c01007387 */ /* 0x0005e40000100a00 */
[----:B------:R-:W-:Y:S01]  /*2b40*/  IMAD R20, R57, 0x2, R18 ;  /* 0x0000000239147824 */ /* 0x000fe200078e0212 */
[-C--:B0-----:R-:W-:Y:S02]  /*2b50*/  LEA R58, P1, R22, R53.reuse, 0x1 ;  /* 0x00000035163a7211 */ /* 0x081fe400078208ff */
[----:B-1----:R-:W-:Y:S02]  /*2b60*/  LEA R42, P2, R24, R53, 0x1 ;  /* 0x00000035182a7211 */ /* 0x002fe400078408ff */
[-C--:B------:R-:W-:Y:S02]  /*2b70*/  LEA.HI.X.SX32 R59, R22, R55.reuse, 0x1, P1 ;  /* 0x00000037163b7211 */ /* 0x080fe400008f0eff */
[----:B------:R-:W-:Y:S02]  /*2b80*/  LEA.HI.X.SX32 R43, R24, R55, 0x1, P2 ;  /* 0x00000037182b7211 */ /* 0x000fe400010f0eff */
[C---:B--2---:R-:W-:Y:S01]  /*2b90*/  LEA R60, P0, R10.reuse, R53, 0x1 ;  /* 0x000000350a3c7211 */ /* 0x044fe200078008ff */
[----:B------:R0:W-:Y:S03]  /*2ba0*/  STL.64 [R1+0x1e0], R58 ;  /* 0x0001e03a01007387 */ /* 0x0001e60000100a00 */
[----:B------:R-:W-:Y:S01]  /*2bb0*/  LEA.HI.X.SX32 R61, R10, R55, 0x1, P0 ;  /* 0x000000370a3d7211 */ /* 0x000fe200000f0eff */
[----:B------:R1:W-:Y:S01]  /*2bc0*/  STL.64 [R1+0x1d8], R42 ;  /* 0x0001d82a01007387 */ /* 0x0003e20000100a00 */
[----:B------:R-:W-:-:S03]  /*2bd0*/  LEA R62, P0, R16, R53, 0x1 ;  /* 0x00000035103e7211 */ /* 0x000fc600078008ff */
[----:B------:R2:W-:Y:S01]  /*2be0*/  STL.64 [R1+0x1d0], R60 ;  /* 0x0001d03c01007387 */ /* 0x0005e20000100a00 */
[----:B------:R-:W-:Y:S02]  /*2bf0*/  LEA.HI.X.SX32 R63, R16, R55, 0x1, P0 ;  /* 0x00000037103f7211 */ /* 0x000fe400000f0eff */
[-C--:B0-----:R-:W-:Y:S02]  /*2c00*/  LEA R58, P1, R12, R53.reuse, 0x1 ;  /* 0x000000350c3a7211 */ /* 0x081fe400078208ff */
[----:B-1----:R-:W-:Y:S02]  /*2c10*/  LEA R42, P2, R6, R53, 0x1 ;  /* 0x00000035062a7211 */ /* 0x002fe400078408ff */
[-C--:B------:R-:W-:Y:S02]  /*2c20*/  LEA.HI.X.SX32 R59, R12, R55.reuse, 0x1, P1 ;  /* 0x000000370c3b7211 */ /* 0x080fe400008f0eff */
[----:B------:R-:W-:Y:S01]  /*2c30*/  LEA.HI.X.SX32 R43, R6, R55, 0x1, P2 ;  /* 0x00000037062b7211 */ /* 0x000fe200010f0eff */
[----:B------:R-:W-:Y:S01]  /*2c40*/  IMAD R6, R57, 0x2, R20 ;  /* 0x0000000239067824 */ /* 0x000fe200078e0214 */
[C---:B--2---:R-:W-:Y:S01]  /*2c50*/  LEA R60, P1, R18.reuse, R53, 0x1 ;  /* 0x00000035123c7211 */ /* 0x044fe200078208ff */
[----:B------:R0:W-:Y:S03]  /*2c60*/  STL.64 [R1+0x1c8], R58 ;  /* 0x0001c83a01007387 */ /* 0x0001e60000100a00 */
[----:B------:R-:W-:Y:S01]  /*2c70*/  LEA.HI.X.SX32 R61, R18, R55, 0x1, P1 ;  /* 0x00000037123d7211 */ /* 0x000fe200008f0eff */
[----:B------:R1:W-:Y:S04]  /*2c80*/  STL.64 [R1+0x1c0], R42 ;  /* 0x0001c02a01007387 */ /* 0x0003e80000100a00 */
[----:B------:R-:W-:Y:S01]  /*2c90*/  STL.64 [R1+0x1b8], R62 ;  /* 0x0001b83e01007387 */ /* 0x000fe20000100a00 */
[----:B0-----:R-:W-:-:S02]  /*2ca0*/  LEA R58, P2, R20, R53, 0x1 ;  /* 0x00000035143a7211 */ /* 0x001fc400078408ff */
[----:B-1----:R-:W-:Y:S02]  /*2cb0*/  LEA R42, P3, R6, R53, 0x1 ;  /* 0x00000035062a7211 */ /* 0x002fe400078608ff */
[-C--:B------:R-:W-:Y:S02]  /*2cc0*/  LEA.HI.X.SX32 R59, R20, R55.reuse, 0x1, P2 ;  /* 0x00000037143b7211 */ /* 0x080fe400010f0eff */
[----:B------:R-:W-:Y:S02]  /*2cd0*/  LEA.HI.X.SX32 R43, R6, R55, 0x1, P3 ;  /* 0x00000037062b7211 */ /* 0x000fe400018f0eff */
[----:B------:R-:W-:-:S03]  /*2ce0*/  LEA R56, P2, R47, R226, 0x1 ;  /* 0x000000e22f387211 */ /* 0x000fc600078408ff */
[----:B------:R0:W-:Y:S01]  /*2cf0*/  STL.64 [R1+0x1a0], R42 ;  /* 0x0001a02a01007387 */ /* 0x0001e20000100a00 */
[----:B------:R-:W-:Y:S02]  /*2d00*/  LEA.HI.X.SX32 R57, R47, R2, 0x1, P2 ;  /* 0x000000022f397211 */ /* 0x000fe400010f0eff */
[C---:B------:R-:W-:Y:S01]  /*2d10*/  LEA R54, P2, R51.reuse, R226, 0x1 ;  /* 0x000000e233367211 */ /* 0x040fe200078408ff */
[----:B------:R1:W-:Y:S03]  /*2d20*/  STL.64 [R1+0x1b0], R60 ;  /* 0x0001b03c01007387 */ /* 0x0003e60000100a00 */
[----:B------:R-:W-:Y:S01]  /*2d30*/  LEA.HI.X.SX32 R55, R51, R2, 0x1, P2 ;  /* 0x0000000233377211 */ /* 0x000fe200010f0eff */
[----:B------:R2:W-:Y:S01]  /*2d40*/  STL.64 [R1+0x1a8], R58 ;  /* 0x0001a83a01007387 */ /* 0x0005e20000100a00 */
[----:B0-----:R-:W-:Y:S01]  /*2d50*/  IMAD R43, R8, 0x2, R7 ;  /* 0x00000002082b7824 */ /* 0x001fe200078e0207 */
[----:B-1----:R-:W-:-:S03]  /*2d60*/  LEA R60, P0, R35, R226, 0x1 ;  /* 0x000000e2233c7211 */ /* 0x002fc600078008ff */
[C---:B------:R-:W-:Y:S01]  /*2d70*/  IMAD R53, R8.reuse, 0x2, R43 ;  /* 0x0000000208357824 */ /* 0x040fe200078e022b */
[----:B--2---:R-:W-:Y:S02]  /*2d80*/  LEA R58, P1, R45, R226, 0x1 ;  /* 0x000000e22d3a7211 */ /* 0x004fe400078208ff */
[-C--:B------:R-:W-:Y:S01]  /*2d90*/  LEA.HI.X.SX32 R61, R35, R2.reuse, 0x1, P0 ;  /* 0x00000002233d7211 */ /* 0x080fe200000f0eff */
[----:B------:R-:W-:Y:S01]  /*2da0*/  IMAD R35, R8, 0x2, R53 ;  /* 0x0000000208237824 */ /* 0x000fe200078e0235 */
[----:B------:R-:W-:-:S03]  /*2db0*/  LEA.HI.X.SX32 R59, R45, R2, 0x1, P1 ;  /* 0x000000022d3b7211 */ /* 0x000fc600008f0eff */
[----:B------:R-:W-:Y:S01]  /*2dc0*/  STL.64 [R1+0x198], R60 ;  /* 0x0001983c01007387 */ /* 0x000fe20000100a00 */
[----:B------:R-:W-:-:S03]  /*2dd0*/  IMAD R45, R8, 0x2, R35 ;  /* 0x00000002082d7824 */ /* 0x000fc600078e0223 */
[----:B------:R0:W-:Y:S04]  /*2de0*/  STL.64 [R1+0x190], R58 ;  /* 0x0001903a01007387 */ /* 0x0001e80000100a00 */
[----:B------:R1:W-:Y:S01]  /*2df0*/  STL.64 [R1+0x188], R56 ;  /* 0x0001883801007387 */ /* 0x0003e20000100a00 */
[-C--:B0-----:R-:W-:Y:S02]  /*2e00*/  LEA R58, P0, R41, R226.reuse, 0x1 ;  /* 0x000000e2293a7211 */ /* 0x081fe400078008ff */
[----:B-1----:R-:W-:Y:S02]  /*2e10*/  LEA R56, P1, R49, R226, 0x1 ;  /* 0x000000e231387211 */ /* 0x002fe400078208ff */
[-C--:B------:R-:W-:Y:S01]  /*2e20*/  LEA.HI.X.SX32 R59, R41, R2.reuse, 0x1, P0 ;  /* 0x00000002293b7211 */ /* 0x080fe200000f0eff */
[----:B------:R-:W-:Y:S01]  /*2e30*/  IMAD R41, R8, 0x2, R45 ;  /* 0x0000000208297824 */ /* 0x000fe200078e022d */
[----:B------:R-:W-:-:S03]  /*2e40*/  LEA.HI.X.SX32 R57, R49, R2, 0x1, P1 ;  /* 0x0000000231397211 */ /* 0x000fc600008f0eff */
[----:B------:R0:W-:Y:S01]  /*2e50*/  STL.64 [R1+0x180], R58 ;  /* 0x0001803a01007387 */ /* 0x0001e20000100a00 */
[----:B------:R-:W-:-:S03]  /*2e60*/  IMAD R47, R8, 0x2, R41 ;  /* 0x00000002082f7824 */ /* 0x000fc600078e0229 */
[----:B------:R1:W-:Y:S04]  /*2e70*/  STL.64 [R1+0x178], R56 ;  /* 0x0001783801007387 */ /* 0x0003e80000100a00 */
[----:B------:R2:W-:Y:S01]  /*2e80*/  STL.64 [R1+0x170], R54 ;  /* 0x0001703601007387 */ /* 0x0005e20000100a00 */
[-C--:B0-----:R-:W-:Y:S02]  /*2e90*/  LEA R58, P0, R33, R226.reuse, 0x1 ;  /* 0x000000e2213a7211 */ /* 0x081fe400078008ff */
[----:B-1----:R-:W-:Y:S02]  /*2ea0*/  LEA R56, P1, R37, R226, 0x1 ;  /* 0x000000e225387211 */ /* 0x002fe400078208ff */
[----:B------:R-:W-:Y:S01]  /*2eb0*/  LEA.HI.X.SX32 R59, R33, R2, 0x1, P0 ;  /* 0x00000002213b7211 */ /* 0x000fe200000f0eff */
[----:B------:R-:W-:Y:S01]  /*2ec0*/  IMAD R33, R8, 0x2, R47 ;  /* 0x0000000208217824 */ /* 0x000fe200078e022f */
[----:B--2---:R-:W-:-:S02]  /*2ed0*/  LEA R54, P2, R39, R226, 0x1 ;  /* 0x000000e227367211 */ /* 0x004fc400078408ff */
[-C--:B------:R-:W-:Y:S01]  /*2ee0*/  LEA.HI.X.SX32 R57, R37, R2.reuse, 0x1, P1 ;  /* 0x0000000225397211 */ /* 0x080fe200008f0eff */
[----:B------:R-:W-:Y:S01]  /*2ef0*/  STL.64 [R1+0x168], R58 ;  /* 0x0001683a01007387 */ /* 0x000fe20000100a00 */
[----:B------:R-:W-:Y:S02]  /*2f00*/  LEA.HI.X.SX32 R55, R39, R2, 0x1, P2 ;  /* 0x0000000227377211 */ /* 0x000fe400010f0eff */
[C---:B------:R-:W-:Y:S01]  /*2f10*/  LEA R50, P2, R31.reuse, R226, 0x1 ;  /* 0x000000e21f327211 */ /* 0x040fe200078408ff */
[----:B------:R0:W-:Y:S01]  /*2f20*/  STL.64 [R1+0x160], R56 ;  /* 0x0001603801007387 */ /* 0x0001e20000100a00 */
[----:B------:R-:W-:Y:S02]  /*2f30*/  LEA R37, R8, R33, 0x1 ;  /* 0x0000002108257211 */ /* 0x000fe400078e08ff */
[----:B------:R-:W-:Y:S01]  /*2f40*/  LEA.HI.X.SX32 R51, R31, R2, 0x1, P2 ;  /* 0x000000021f337211 */ /* 0x000fe200010f0eff */
[----:B------:R1:W-:Y:S01]  /*2f50*/  STL.64 [R1+0x158], R54 ;  /* 0x0001583601007387 */ /* 0x0003e20000100a00 */
[----:B------:R-:W-:-:S04]  /*2f60*/  LEA R38, P2, R25, R226, 0x1 ;  /* 0x000000e219267211 */ /* 0x000fc800078408ff */
[----:B------:R-:W-:Y:S02]  /*2f70*/  LEA.HI.X.SX32 R39, R25, R2, 0x1, P2 ;  /* 0x0000000219277211 */ /* 0x000fe400010f0eff */
[-C--:B------:R-:W-:Y:S02]  /*2f80*/  LEA R20, P2, R19, R226.reuse, 0x1 ;  /* 0x000000e213147211 */ /* 0x080fe400078408ff */
[-C--:B0-----:R-:W-:Y:S02]  /*2f90*/  LEA R56, P0, R27, R226.reuse, 0x1 ;  /* 0x000000e21b387211 */ /* 0x081fe400078008ff */
[----:B-1----:R-:W-:Y:S02]  /*2fa0*/  LEA R54, P1, R29, R226, 0x1 ;  /* 0x000000e21d367211 */ /* 0x002fe400078208ff */
[-C--:B------:R-:W-:Y:S01]  /*2fb0*/  LEA.HI.X.SX32 R57, R27, R2.reuse, 0x1, P0 ;  /* 0x000000021b397211 */ /* 0x080fe200000f0eff */
[----:B------:R-:W-:Y:S01]  /*2fc0*/  IMAD R27, R8, 0x2, R37 ;  /* 0x00000002081b7824 */ /* 0x000fe200078e0225 */
[----:B------:R-:W-:-:S03]  /*2fd0*/  LEA.HI.X.SX32 R55, R29, R2, 0x1, P1 ;  /* 0x000000021d377211 */ /* 0x000fc600008f0eff */
[----:B------:R-:W-:Y:S01]  /*2fe0*/  STL.64 [R1+0x150], R56 ;  /* 0x0001503801007387 */ /* 0x000fe20000100a00 */
[----:B------:R-:W-:-:S03]  /*2ff0*/  IMAD R29, R8, 0x2, R27 ;  /* 0x00000002081d7824 */ /* 0x000fc600078e021b */
[----:B------:R0:W-:Y:S01]  /*3000*/  STL.64 [R1+0x148], R54 ;  /* 0x0001483601007387 */ /* 0x0001e20000100a00 */
[----:B------:R-:W-:-:S03]  /*3010*/  IMAD R31, R8, 0x2, R29 ;  /* 0x00000002081f7824 */ /* 0x000fc600078e021d */
[----:B------:R1:W-:Y:S01]  /*3020*/  STL.64 [R1+0x140], R50 ;  /* 0x0001403201007387 */ /* 0x0003e20000100a00 */
[-C--:B0-----:R-:W-:Y:S02]  /*3030*/  LEA R54, P0, R21, R226.reuse, 0x1 ;  /* 0x000000e215367211 */ /* 0x081fe400078008ff */
[----:B-1----:R-:W-:Y:S02]  /*3040*/  LEA R50, P1, R23, R226, 0x1 ;  /* 0x000000e217327211 */ /* 0x002fe400078208ff */
[-C--:B------:R-:W-:Y:S02]  /*3050*/  LEA.HI.X.SX32 R55, R21, R2.reuse, 0x1, P0 ;  /* 0x0000000215377211 */ /* 0x080fe400000f0eff */
[----:B------:R-:W-:Y:S02]  /*3060*/  LEA.HI.X.SX32 R51, R23, R2, 0x1, P1 ;  /* 0x0000000217337211 */ /* 0x000fe400008f0eff */
[----:B------:R-:W-:Y:S01]  /*3070*/  LEA R22, P1, R17, R226, 0x1 ;  /* 0x000000e211167211 */ /* 0x000fe200078208ff */
[----:B------:R0:W-:Y:S01]  /*3080*/  STL.64 [R1+0x138], R54 ;  /* 0x0001383601007387 */ /* 0x0001e20000100a00 */
[----:B------:R-:W-:-:S02]  /*3090*/  LEA.HI.X.SX32 R21, R19, R2, 0x1, P2 ;  /* 0x0000000213157211 */ /* 0x000fc400010f0eff */
[----:B------:R-:W-:Y:S01]  /*30a0*/  LEA.HI.X.SX32 R23, R17, R2, 0x1, P1 ;  /* 0x0000000211177211 */ /* 0x000fe200008f0eff */
[----:B------:R1:W-:Y:S01]  /*30b0*/  STL.64 [R1+0x130], R50 ;  /* 0x0001303201007387 */ /* 0x0003e20000100a00 */
[----:B------:R-:W-:-:S03]  /*30c0*/  LEA R16, P2, R13, R226, 0x1 ;  /* 0x000000e20d107211 */ /* 0x000fc600078408ff */
[----:B------:R2:W-:Y:S01]  /*30d0*/  STL.64 [R1+0x128], R38 ;  /* 0x0001282601007387 */ /* 0x0005e20000100a00 */
[----:B------:R-:W-:Y:S02]  /*30e0*/  LEA.HI.X.SX32 R17, R13, R2, 0x1, P2 ;  /* 0x000000020d117211 */ /* 0x000fe400010f0eff */
[-C--:B------:R-:W-:Y:S01]  /*30f0*/  LEA R10, P2, R43, R226.reuse, 0x1 ;  /* 0x000000e22b0a7211 */ /* 0x080fe200078408ff */
[----:B0-----:R-:W-:Y:S01]  /*3100*/  CS2R R54, SRZ ;  /* 0x0000000000367805 */ /* 0x001fe2000001ff00 */
[----:B-1----:R-:W-:-:S04]  /*3110*/  LEA R50, P0, R15, R226, 0x1 ;  /* 0x000000e20f327211 */ /* 0x002fc800078008ff */
[----:B------:R-:W-:Y:S01]  /*3120*/  LEA.HI.X.SX32 R51, R15, R2, 0x1, P0 ;  /* 0x000000020f337211 */ /* 0x000fe200000f0eff */
[----:B--2---:R-:W-:-:S04]  /*3130*/  IMAD R39, R8, 0x2, R31 ;  /* 0x0000000208277824 */ /* 0x004fc800078e021f */
        /* <DEDUP_REMOVED lines=13> */
[----:B------:R-:W-:Y:S01]  /*3210*/  STL.64 [R1+0x100], R20 ;  /* 0x0001001401007387 */ /* 0x000fe20000100a00 */
[----:B------:R-:W-:Y:S01]  /*3220*/  LEA R6, P2, R45, R226, 0x1 ;  /* 0x000000e22d067211 */ /* 0x000fe200078408ff */
[----:B------:R-:W-:Y:S02]  /*3230*/  CS2R R42, SRZ ;  /* 0x00000000002a7805 */ /* 0x000fe4000001ff00 */
[----:B------:R1:W-:Y:S04]  /*3240*/  STL.64 [R1+0xf8], R16 ;  /* 0x0000f81001007387 */ /* 0x0003e80000100a00 */
[----:B------:R-:W-:Y:S01]  /*3250*/  STL.64 [R1+0xf0], R18 ;  /* 0x0000f01201007387 */ /* 0x000fe20000100a00 */
[----:B0-----:R-:W-:-:S04]  /*3260*/  IMAD R23, R8, 0x2, R15 ;  /* 0x0000000208177824 */ /* 0x001fc800078e020f */
[----:B------:R-:W-:Y:S01]  /*3270*/  IMAD R25, R8, 0x2, R23 ;  /* 0x0000000208197824 */ /* 0x000fe200078e0217 */
[----:B-1----:R-:W-:-:S03]  /*3280*/  LEA R16, P1, R7, R226, 0x1 ;  /* 0x000000e207107211 */ /* 0x002fc600078208ff */
[----:B------:R-:W-:Y:S01]  /*3290*/  IMAD R5, R8, 0x2, R25 ;  /* 0x0000000208057824 */ /* 0x000fe200078e0219 */
[----:B------:R-:W-:Y:S02]  /*32a0*/  LEA.HI.X.SX32 R17, R7, R2, 0x1, P1 ;  /* 0x0000000207117211 */ /* 0x000fe400008f0eff */
[----:B------:R-:W-:Y:S02]  /*32b0*/  LEA R12, P1, R35, R226, 0x1 ;  /* 0x000000e2230c7211 */ /* 0x000fe400078208ff */
[-C--:B------:R-:W-:Y:S01]  /*32c0*/  LEA.HI.X.SX32 R7, R45, R2.reuse, 0x1, P2 ;  /* 0x000000022d077211 */ /* 0x080fe200010f0eff */
[----:B------:R0:W-:Y:S01]  /*32d0*/  STL.64 [R1+0xe8], R16 ;  /* 0x0000e81001007387 */ /* 0x0001e20000100a00 */
[----:B------:R-:W-:Y:S01]  /*32e0*/  LEA.HI.X.SX32 R13, R35, R2, 0x1, P1 ;  /* 0x00000002230d7211 */ /* 0x000fe200008f0eff */
[----:B------:R-:W-:Y:S02]  /*32f0*/  CS2R R44, SRZ ;  /* 0x00000000002c7805 */ /* 0x000fe4000001ff00 */
[----:B------:R1:W-:Y:S01]  /*3300*/  STL.64 [R1+0xe0], R10 ;  /* 0x0000e00a01007387 */ /* 0x0003e20000100a00 */
[----:B0-----:R-:W-:-:S04]  /*3310*/  LEA R16, P0, R53, R226, 0x1 ;  /* 0x000000e235107211 */ /* 0x001fc800078008ff */
[----:B------:R-:W-:Y:S01]  /*3320*/  LEA.HI.X.SX32 R17, R53, R2, 0x1, P0 ;  /* 0x0000000235117211 */ /* 0x000fe200000f0eff */
[C---:B-1----:R-:W-:Y:S01]  /*3330*/  IMAD R11, R8.reuse, 0x2, R5 ;  /* 0x00000002080b7824 */ /* 0x042fe200078e0205 */
[C---:B------:R-:W-:Y:S01]  /*3340*/  LEA R18, P0, R41.reuse, R226, 0x1 ;  /* 0x000000e229127211 */ /* 0x040fe200078008ff */
[----:B------:R-:W-:Y:S02]  /*3350*/  CS2R R52, SRZ ;  /* 0x0000000000347805 */ /* 0x000fe4000001ff00 */
[----:B------:R0:W-:Y:S01]  /*3360*/  STL.64 [R1+0xd8], R16 ;  /* 0x0000d81001007387 */ /* 0x0001e20000100a00 */
[----:B------:R-:W-:Y:S01]  /*3370*/  LEA.HI.X.SX32 R19, R41, R2, 0x1, P0 ;  /* 0x0000000229137211 */ /* 0x000fe200000f0eff */
[----:B------:R-:W-:Y:S01]  /*3380*/  IMAD R21, R8, 0x2, R11 ;  /* 0x0000000208157824 */ /* 0x000fe200078e020b */
[C---:B------:R-:W-:Y:S01]  /*3390*/  LEA R40, P0, R37.reuse, R226, 0x1 ;  /* 0x000000e225287211 */ /* 0x040fe200078008ff */
[----:B------:R1:W-:Y:S03]  /*33a0*/  STL.64 [R1+0xd0], R12 ;  /* 0x0000d00c01007387 */ /* 0x0003e60000100a00 */
[----:B------:R-:W-:Y:S01]  /*33b0*/  LEA.HI.X.SX32 R41, R37, R2, 0x1, P0 ;  /* 0x0000000225297211 */ /* 0x000fe200000f0eff */
[----:B------:R2:W-:Y:S01]  /*33c0*/  STL.64 [R1+0xc8], R6 ;  /* 0x0000c80601007387 */ /* 0x0005e20000100a00 */
[----:B0-----:R-:W-:-:S04]  /*33d0*/  LEA R16, P1, R47, R226, 0x1 ;  /* 0x000000e22f107211 */ /* 0x001fc800078208ff */
[----:B------:R-:W-:Y:S01]  /*33e0*/  LEA.HI.X.SX32 R17, R47, R2, 0x1, P1 ;  /* 0x000000022f117211 */ /* 0x000fe200008f0eff */
[----:B-1----:R-:W-:Y:S01]  /*33f0*/  IMAD R13, R8, 0x2, R21 ;  /* 0x00000002080d7824 */ /* 0x002fe200078e0215 */
[-C--:B------:R-:W-:Y:S01]  /*3400*/  LEA R34, P1, R27, R226.reuse, 0x1 ;  /* 0x000000e21b227211 */ /* 0x080fe200078208ff */
[----:B------:R-:W-:Y:S01]  /*3410*/  CS2R R46, SRZ ;  /* 0x00000000002e7805 */ /* 0x000fe2000001ff00 */
[----:B--2---:R-:W-:Y:S01]  /*3420*/  LEA R6, P2, R33, R226, 0x1 ;  /* 0x000000e221067211 */ /* 0x004fe200078408ff */
[----:B------:R0:W-:Y:S01]  /*3430*/  STL.64 [R1+0xb8], R16 ;  /* 0x0000b81001007387 */ /* 0x0001e20000100a00 */
[-C--:B------:R-:W-:Y:S02]  /*3440*/  LEA.HI.X.SX32 R35, R27, R2.reuse, 0x1, P1 ;  /* 0x000000021b237211 */ /* 0x080fe400008f0eff */
[----:B------:R-:W-:Y:S01]  /*3450*/  LEA.HI.X.SX32 R7, R33, R2, 0x1, P2 ;  /* 0x0000000221077211 */ /* 0x000fe200010f0eff */
[----:B------:R1:W-:Y:S01]  /*3460*/  STL.64 [R1+0xc0], R18 ;  /* 0x0000c01201007387 */ /* 0x0003e20000100a00 */
[----:B------:R-:W-:-:S03]  /*3470*/  LEA R32, P1, R39, R226, 0x1 ;  /* 0x000000e227207211 */ /* 0x000fc600078208ff */
[----:B------:R2:W-:Y:S01]  /*3480*/  STL.64 [R1+0xb0], R6 ;  /* 0x0000b00601007387 */ /* 0x0005e20000100a00 */
[----:B------:R-:W-:Y:S02]  /*3490*/  LEA.HI.X.SX32 R33, R39, R2, 0x1, P1 ;  /* 0x0000000227217211 */ /* 0x000fe400008f0eff */
[----:B------:R-:W-:Y:S01]  /*34a0*/  LEA R28, P1, R23, R226, 0x1 ;  /* 0x000000e2171c7211 */ /* 0x000fe200078208ff */
[----:B0-----:R-:W-:-:S04]  /*34b0*/  IMAD R17, R8, 0x2, R13 ;  /* 0x0000000208117824 */ /* 0x001fc800078e020d */
[----:B-1----:R-:W-:Y:S01]  /*34c0*/  IMAD R19, R8, 0x2, R17 ;  /* 0x0000000208137824 */ /* 0x002fe200078e0211 */
[----:B--2---:R-:W-:-:S04]  /*34d0*/  LEA R6, P2, R29, R226, 0x1 ;  /* 0x000000e21d067211 */ /* 0x004fc800078408ff */
[----:B------:R-:W-:Y:S02]  /*34e0*/  LEA.HI.X.SX32 R7, R29, R2, 0x1, P2 ;  /* 0x000000021d077211 */ /* 0x000fe400010f0eff */
[----:B------:R-:W-:Y:S02]  /*34f0*/  LEA R26, P2, R49, R226, 0x1 ;  /* 0x000000e2311a7211 */ /* 0x000fe400078408ff */
[-C--:B------:R-:W-:Y:S01]  /*3500*/  LEA.HI.X.SX32 R29, R23, R2.reuse, 0x1, P1 ;  /* 0x00000002171d7211 */ /* 0x080fe200008f0eff */
[----:B------:R0:W-:Y:S01]  /*3510*/  STL.64 [R1+0x98], R6 ;  /* 0x0000980601007387 */ /* 0x0001e20000100a00 */
[----:B------:R-:W-:-:S03]  /*3520*/  LEA.HI.X.SX32 R27, R49, R2, 0x1, P2 ;  /* 0x00000002311b7211 */ /* 0x000fc600010f0eff */
[----:B------:R1:W-:Y:S04]  /*3530*/  STL.64 [R1+0xa8], R40 ;  /* 0x0000a82801007387 */ /* 0x0003e80000100a00 */
[----:B------:R2:W-:Y:S01]  /*3540*/  STL.64 [R1+0xa0], R34 ;  /* 0x0000a02201007387 */ /* 0x0005e20000100a00 */
[----:B0-----:R-:W-:-:S04]  /*3550*/  IMAD R7, R8, 0x2, R19 ;  /* 0x0000000208077824 */ /* 0x001fc800078e0213 */
[C---:B------:R-:W-:Y:S01]  /*3560*/  IMAD R12, R8.reuse, 0x2, R7 ;  /* 0x00000002080c7824 */ /* 0x040fe200078e0207 */
[----:B-1----:R-:W-:Y:S01]  /*3570*/  CS2R R40, SRZ ;  /* 0x0000000000287805 */ /* 0x002fe2000001ff00 */
[C---:B--2---:R-:W-:Y:S02]  /*3580*/  LEA R34, P0, R31.reuse, R226, 0x1 ;  /* 0x000000e21f227211 */ /* 0x044fe400078008ff */
[C---:B------:R-:W-:Y:S02]  /*3590*/  IMAD R16, R8.reuse, 0x2, R12 ;  /* 0x0000000208107824 */ /* 0x040fe400078e020c */
[----:B------:R-:W-:Y:S02]  /*35a0*/  LEA.HI.X.SX32 R35, R31, R2, 0x1, P0 ;  /* 0x000000021f237211 */ /* 0x000fe400000f0eff */
[C---:B------:R-:W-:Y:S01]  /*35b0*/  IMAD R9, R8.reuse, 0x2, R16 ;  /* 0x0000000208097824 */ /* 0x040fe200078e0210 */
[C---:B------:R-:W-:Y:S02]  /*35c0*/  LEA R30, P0, R15.reuse, R226, 0x1 ;  /* 0x000000e20f1e7211 */ /* 0x040fe400078008ff */
[----:B------:R0:W-:Y:S02]  /*35d0*/  STL.64 [R1+0x90], R34 ;  /* 0x0000902201007387 */ /* 0x0001e40000100a00 */
[----:B------:R-:W-:Y:S01]  /*35e0*/  LEA.HI.X.SX32 R31, R15, R2, 0x1, P0 ;  /* 0x000000020f1f7211 */ /* 0x000fe200000f0eff */
[C---:B------:R-:W-:Y:S01]  /*35f0*/  IMAD R10, R8.reuse, 0x2, R9 ;  /* 0x00000002080a7824 */ /* 0x040fe200078e0209 */
[----:B------:R1:W-:Y:S03]  /*3600*/  STL.64 [R1+0x88], R32 ;  /* 0x0000882001007387 */ /* 0x0003e60000100a00 */
[----:B------:R-:W-:Y:S01]  /*3610*/  IMAD R15, R8, 0x2, R10 ;  /* 0x00000002080f7824 */ /* 0x000fe200078e020a */
[----:B------:R2:W-:Y:S04]  /*3620*/  STL.64 [R1+0x80], R26 ;  /* 0x0000801a01007387 */ /* 0x0005e80000100a00 */
[----:B------:R3:W-:Y:S01]  /*3630*/  STL.64 [R1+0x78], R30 ;  /* 0x0000781e01007387 */ /* 0x0007e20000100a00 */
[----:B0-----:R-:W-:-:S03]  /*3640*/  CS2R R34, SRZ ;  /* 0x0000000000227805 */ /* 0x001fc6000001ff00 */
[----:B------:R0:W-:Y:S01]  /*3650*/  STL.64 [R1+0x70], R28 ;  /* 0x0000701c01007387 */ /* 0x0001e20000100a00 */
[----:B-1----:R-:W-:Y:S01]  /*3660*/  CS2R R32, SRZ ;  /* 0x0000000000207805 */ /* 0x002fe2000001ff00 */
[----:B--2---:R-:W-:-:S04]  /*3670*/  LEA R26, P2, R25, R226, 0x1 ;  /* 0x000000e2191a7211 */ /* 0x004fc800078408ff */
[----:B------:R-:W-:Y:S01]  /*3680*/  LEA.HI.X.SX32 R27, R25, R2, 0x1, P2 ;  /* 0x00000002191b7211 */ /* 0x000fe200010f0eff */
[----:B---3--:R-:W-:Y:S01]  /*3690*/  CS2R R30, SRZ ;  /* 0x00000000001e7805 */ /* 0x008fe2000001ff00 */
[-C--:B------:R-:W-:Y:S02]  /*36a0*/  LEA R22, P2, R21, R226.reuse, 0x1 ;  /* 0x000000e215167211 */ /* 0x080fe400078408ff */
[----:B0-----:R-:W-:Y:S01]  /*36b0*/  LEA R28, P0, R5, R226, 0x1 ;  /* 0x000000e2051c7211 */ /* 0x001fe200078008ff */
[----:B------:R0:W-:Y:S01]  /*36c0*/  STL.64 [R1+0x68], R26 ;  /* 0x0000681a01007387 */ /* 0x0001e20000100a00 */
[-C--:B------:R-:W-:Y:S02]  /*36d0*/  LEA.HI.X.SX32 R23, R21, R2.reuse, 0x1, P2 ;  /* 0x0000000215177211 */ /* 0x080fe400010f0eff */
[----:B------:R-:W-:Y:S01]  /*36e0*/  LEA.HI.X.SX32 R29, R5, R2, 0x1, P0 ;  /* 0x00000002051d7211 */ /* 0x000fe200000f0eff */
[----:B------:R-:W-:-:S04]  /*36f0*/  IMAD R5, R8, 0x2, R15 ;  /* 0x0000000208057824 */ /* 0x000fc800078e020f */
[----:B------:R1:W-:Y:S01]  /*3700*/  STL.64 [R1+0x60], R28 ;  /* 0x0000601c01007387 */ /* 0x0003e20000100a00 */
[----:B0-----:R-:W-:-:S04]  /*3710*/  LEA R26, P1, R11, R226, 0x1 ;  /* 0x000000e20b1a7211 */ /* 0x001fc800078208ff */
[----:B------:R-:W-:Y:S01]  /*3720*/  LEA.HI.X.SX32 R27, R11, R2, 0x1, P1 ;  /* 0x000000020b1b7211 */ /* 0x000fe200008f0eff */
[----:B------:R-:W-:Y:S01]  /*3730*/  IMAD R11, R8, 0x2, R5 ;  /* 0x00000002080b7824 */ /* 0x000fe200078e0205 */
[C---:B------:R-:W-:Y:S01]  /*3740*/  LEA R24, P1, R17.reuse, R226, 0x1 ;  /* 0x000000e211187211 */ /* 0x040fe200078208ff */
[----:B-1----:R-:W-:Y:S02]  /*3750*/  CS2R R28, SRZ ;  /* 0x00000000001c7805 */ /* 0x002fe4000001ff00 */
[----:B------:R0:W-:Y:S01]  /*3760*/  STL.64 [R1+0x58], R26 ;  /* 0x0000581a01007387 */ /* 0x0001e20000100a00 */
[----:B------:R-:W-:-:S03]  /*3770*/  LEA.HI.X.SX32 R25, R17, R2, 0x1, P1 ;  /* 0x0000000211197211 */ /* 0x000fc600008f0eff */
[----:B------:R1:W-:Y:S01]  /*3780*/  STL.64 [R1+0x50], R22 ;  /* 0x0000501601007387 */ /* 0x0003e20000100a00 */
[-C--:B0-----:R-:W-:Y:S02]  /*3790*/  LEA R26, P0, R13, R226.reuse, 0x1 ;  /* 0x000000e20d1a7211 */ /* 0x081fe400078008ff */
[----:B-1----:R-:W-:Y:S02]  /*37a0*/  LEA R22, P2, R19, R226, 0x1 ;  /* 0x000000e213167211 */ /* 0x002fe400078408ff */
[-C--:B------:R-:W-:Y:S01]  /*37b0*/  LEA.HI.X.SX32 R27, R13, R2.reuse, 0x1, P0 ;  /* 0x000000020d1b7211 */ /* 0x080fe200000f0eff */
[----:B------:R-:W-:Y:S01]  /*37c0*/  IMAD R13, R8, 0x2, R11 ;  /* 0x00000002080d7824 */ /* 0x000fe200078e020b */
[----:B------:R-:W-:Y:S02]  /*37d0*/  LEA.HI.X.SX32 R23, R19, R2, 0x1, P2 ;  /* 0x0000000213177211 */ /* 0x000fe400010f0eff */
[----:B------:R-:W-:Y:S01]  /*37e0*/  LEA R20, P2, R16, R226, 0x1 ;  /* 0x000000e210147211 */ /* 0x000fe200078408ff */
[----:B------:R0:W-:Y:S01]  /*37f0*/  STL.64 [R1+0x48], R26 ;  /* 0x0000481a01007387 */ /* 0x0001e20000100a00 */
[----:B------:R-:W-:-:S02]  /*3800*/  IMAD R6, R8, 0x2, R13 ;  /* 0x0000000208067824 */ /* 0x000fc400078e020d */
[----:B------:R-:W-:Y:S01]  /*3810*/  LEA.HI.X.SX32 R21, R16, R2, 0x1, P2 ;  /* 0x0000000210157211 */ /* 0x000fe200010f0eff */
[----:B------:R1:W-:Y:S01]  /*3820*/  STL.64 [R1+0x40], R24 ;  /* 0x0000401801007387 */ /* 0x0003e20000100a00 */
[----:B------:R-:W-:-:S03]  /*3830*/  LEA R18, P2, R15, R226, 0x1 ;  /* 0x000000e20f127211 */ /* 0x000fc600078408ff */
[----:B------:R2:W-:Y:S01]  /*3840*/  STL.64 [R1+0x38], R22 ;  /* 0x0000381601007387 */ /* 0x0005e20000100a00 */
[----:B------:R-:W-:Y:S02]  /*3850*/  LEA.HI.X.SX32 R19, R15, R2, 0x1, P2 ;  /* 0x000000020f137211 */ /* 0x000fe400010f0eff */
[----:B------:R-:W-:Y:S01]  /*3860*/  LEA R248, P2, R13, R226, 0x1 ;  /* 0x000000e20df87211 */ /* 0x000fe200078408ff */
[----:B0-----:R-:W-:-:S03]  /*3870*/  CS2R R26, SRZ ;  /* 0x00000000001a7805 */ /* 0x001fc6000001ff00 */
[----:B------:R-:W-:Y:S02]  /*3880*/  LEA.HI.X.SX32 R249, R13, R2, 0x1, P2 ;  /* 0x000000020df97211 */ /* 0x000fe400010f0eff */
[CC--:B-1----:R-:W-:Y:S02]  /*3890*/  LEA R24, P0, R7.reuse, R226.reuse, 0x1 ;  /* 0x000000e207187211 */ /* 0x0c2fe400078008ff */
[----:B--2---:R-:W-:Y:S02]  /*38a0*/  LEA R22, P1, R12, R226, 0x1 ;  /* 0x000000e20c167211 */ /* 0x004fe400078208ff */
[-C--:B------:R-:W-:Y:S01]  /*38b0*/  LEA.HI.X.SX32 R25, R7, R2.reuse, 0x1, P0 ;  /* 0x0000000207197211 */ /* 0x080fe200000f0eff */
[----:B------:R-:W-:Y:S01]  /*38c0*/  IMAD R7, R8, 0x2, R6 ;  /* 0x0000000208077824 */ /* 0x000fe200078e0206 */
[----:B------:R-:W-:-:S03]  /*38d0*/  LEA.HI.X.SX32 R23, R12, R2, 0x1, P1 ;  /* 0x000000020c177211 */ /* 0x000fc600008f0eff */
[----:B------:R0:W-:Y:S01]  /*38e0*/  STL.64 [R1+0x30], R24 ;  /* 0x0000301801007387 */ /* 0x0001e20000100a00 */
[----:B------:R-:W-:-:S03]  /*38f0*/  IMAD R12, R8, 0x2, R7 ;  /* 0x00000002080c7824 */ /* 0x000fc600078e0207 */
[----:B------:R1:W-:Y:S02]  /*3900*/  STL.64 [R1+0x28], R22 ;  /* 0x0000281601007387 */ /* 0x0003e40000100a00 */
[C---:B------:R-:W-:Y:S02]  /*3910*/  LEA R242, P2, R12.reuse, R226, 0x1 ;  /* 0x000000e20cf27211 */ /* 0x040fe400078408ff */
[----:B------:R2:W-:Y:S02]  /*3920*/  STL.64 [R1+0x20], R20 ;  /* 0x0000201401007387 */ /* 0x0005e40000100a00 */
[----:B------:R-:W-:Y:S01]  /*3930*/  LEA.HI.X.SX32 R243, R12, R2, 0x1, P2 ;  /* 0x000000020cf37211 */ /* 0x000fe200010f0eff */
[----:B0-----:R-:W-:Y:S01]  /*3940*/  CS2R R24, SRZ ;  /* 0x0000000000187805 */ /* 0x001fe2000001ff00 */
[----:B-1----:R-:W-:-:S04]  /*3950*/  LEA R22, P0, R9, R226, 0x1 ;  /* 0x000000e209167211 */ /* 0x002fc800078008ff */
[----:B------:R-:W-:Y:S01]  /*3960*/  LEA.HI.X.SX32 R23, R9, R2, 0x1, P0 ;  /* 0x0000000209177211 */ /* 0x000fe200000f0eff */
[----:B------:R-:W-:Y:S01]  /*3970*/  IMAD R9, R8, 0x2, R12 ;  /* 0x0000000208097824 */ /* 0x000fe200078e020c */
[CC--:B--2---:R-:W-:Y:S02]  /*3980*/  LEA R20, P1, R10.reuse, R226.reuse, 0x1 ;  /* 0x000000e20a147211 */ /* 0x0c4fe400078208ff */
[----:B------:R-:W-:Y:S01]  /*3990*/  LEA R16, P0, R5, R226, 0x1 ;  /* 0x000000e205107211 */ /* 0x000fe200078008ff */
[----:B------:R0:W-:Y:S01]  /*39a0*/  STL.64 [R1+0x18], R22 ;  /* 0x0000181601007387 */ /* 0x0001e20000100a00 */
[----:B------:R-:W-:Y:S02]  /*39b0*/  LEA.HI.X.SX32 R21, R10, R2, 0x1, P1 ;  /* 0x000000020a157211 */ /* 0x000fe400008f0eff */
[C---:B------:R-:W-:Y:S02]  /*39c0*/  LEA R250, P1, R11.reuse, R226, 0x1 ;  /* 0x000000e20bfa7211 */ /* 0x040fe400078208ff */
[----:B------:R-:W-:Y:S01]  /*39d0*/  LEA R10, R8, R9, 0x1 ;  /* 0x00000009080a7211 */ /* 0x000fe200078e08ff */
[----:B------:R0:W-:Y:S01]  /*39e0*/  STL.64 [R1+0x10], R20 ;  /* 0x0000101401007387 */ /* 0x0001e20000100a00 */
[----:B------:R-:W-:-:S02]  /*39f0*/  LEA.HI.X.SX32 R251, R11, R2, 0x1, P1 ;  /* 0x000000020bfb7211 */ /* 0x000fc400008f0eff */
[----:B------:R-:W-:Y:S01]  /*3a00*/  LEA.HI.X.SX32 R17, R5, R2, 0x1, P0 ;  /* 0x0000000205117211 */ /* 0x000fe200000f0eff */
[----:B------:R-:W-:Y:S01]  /*3a10*/  IMAD R11, R8, 0x2, R10 ;  /* 0x00000002080b7824 */ /* 0x000fe200078e020a */
[-C--:B------:R-:W-:Y:S01]  /*3a20*/  LEA R246, P0, R6, R226.reuse, 0x1 ;  /* 0x000000e206f67211 */ /* 0x080fe200078008ff */
[----:B------:R0:W-:Y:S01]  /*3a30*/  STL.64 [R1+0x8], R18 ;  /* 0x0000081201007387 */ /* 0x0001e20000100a00 */
[C---:B------:R-:W-:Y:S01]  /*3a40*/  LEA R244, P1, R7.reuse, R226, 0x1 ;  /* 0x000000e207f47211 */ /* 0x040fe200078208ff */
[----:B------:R-:W-:Y:S01]  /*3a50*/  IMAD R5, R8, 0x2, R11 ;  /* 0x0000000208057824 */ /* 0x000fe200078e020b */
[-C--:B------:R-:W-:Y:S01]  /*3a60*/  LEA.HI.X.SX32 R247, R6, R2.reuse, 0x1, P0 ;  /* 0x0000000206f77211 */ /* 0x080fe200000f0eff */
[----:B------:R0:W-:Y:S01]  /*3a70*/  STL.64 [R1], R16 ;  /* 0x0000001001007387 */ /* 0x0001e20000100a00 */
[----:B------:R-:W-:Y:S01]  /*3a80*/  LEA.HI.X.SX32 R245, R7, R2, 0x1, P1 ;  /* 0x0000000207f57211 */ /* 0x000fe200008f0eff */
[----:B------:R-:W-:Y:S01]  /*3a90*/  IMAD R6, R8, 0x2, R5 ;  /* 0x0000000208067824 */ /* 0x000fe200078e0205 */
[----:B------:R-:W-:-:S02]  /*3aa0*/  LEA R236, P1, R10, R226, 0x1 ;  /* 0x000000e20aec7211 */ /* 0x000fc400078208ff */
[-C--:B------:R-:W-:Y:S01]  /*3ab0*/  LEA R238, P0, R9, R226.reuse, 0x1 ;  /* 0x000000e209ee7211 */ /* 0x080fe200078008ff */
[----:B------:R-:W-:Y:S01]  /*3ac0*/  IMAD R7, R8, 0x2, R6 ;  /* 0x0000000208077824 */ /* 0x000fe200078e0206 */
[----:B------:R-:W-:Y:S02]  /*3ad0*/  LEA R234, P2, R11, R226, 0x1 ;  /* 0x000000e20bea7211 */ /* 0x000fe400078408ff */
[----:B------:R-:W-:Y:S01]  /*3ae0*/  LEA.HI.X.SX32 R237, R10, R2, 0x1, P1 ;  /* 0x000000020aed7211 */ /* 0x000fe200008f0eff */
[----:B------:R-:W-:Y:S01]  /*3af0*/  IMAD R8, R8, 0x2, R7 ;  /* 0x0000000208087824 */ /* 0x000fe200078e0207 */
[----:B------:R-:W-:Y:S02]  /*3b00*/  LEA R230, P1, R6, R226, 0x1 ;  /* 0x000000e206e67211 */ /* 0x000fe400078208ff */
[-C--:B------:R-:W-:Y:S02]  /*3b10*/  LEA.HI.X.SX32 R239, R9, R2.reuse, 0x1, P0 ;  /* 0x0000000209ef7211 */ /* 0x080fe400000f0eff */
[----:B------:R-:W-:-:S02]  /*3b20*/  LEA.HI.X.SX32 R235, R11, R2, 0x1, P2 ;  /* 0x000000020beb7211 */ /* 0x000fc400010f0eff */
[-C--:B------:R-:W-:Y:S02]  /*3b30*/  LEA R232, P0, R5, R226.reuse, 0x1 ;  /* 0x000000e205e87211 */ /* 0x080fe400078008ff */
[-C--:B------:R-:W-:Y:S02]  /*3b40*/  LEA R228, P2, R7, R226.reuse, 0x1 ;  /* 0x000000e207e47211 */ /* 0x080fe400078408ff */
[----:B------:R-:W-:Y:S02]  /*3b50*/  LEA R226, P3, R8, R226, 0x1 ;  /* 0x000000e208e27211 */ /* 0x000fe400078608ff */
[-C--:B------:R-:W-:Y:S02]  /*3b60*/  LEA.HI.X.SX32 R231, R6, R2.reuse, 0x1, P1 ;  /* 0x0000000206e77211 */ /* 0x080fe400008f0eff */
[----:B------:R-:W-:Y:S02]  /*3b70*/  LOP3.LUT R6, R14, 0x30, R48, 0x78, !PT ;  /* 0x000000300e067812 */ /* 0x000fe400078e7830 */
[-C--:B------:R-:W-:Y:S01]  /*3b80*/  LEA.HI.X.SX32 R233, R5, R2.reuse, 0x1, P0 ;  /* 0x0000000205e97211 */ /* 0x080fe200000f0eff */
[----:B------:R-:W-:Y:S01]  /*3b90*/  IMAD.MOV.U32 R5, RZ, RZ, RZ ;  /* 0x000000ffff057224 */ /* 0x000fe200078e00ff */
[-C--:B------:R-:W-:Y:S01]  /*3ba0*/  LEA.HI.X.SX32 R229, R7, R2.reuse, 0x1, P2 ;  /* 0x0000000207e57211 */ /* 0x080fe200010f0eff */
[----:B------:R-:W-:Y:S01]  /*3bb0*/  IMAD.MOV.U32 R7, RZ, RZ, -0x800000 ;  /* 0xff800000ff077424 */ /* 0x000fe200078e00ff */
[----:B------:R-:W-:Y:S01]  /*3bc0*/  LEA.HI.X.SX32 R227, R8, R2, 0x1, P3 ;  /* 0x0000000208e37211 */ /* 0x000fe200018f0eff */
[----:B------:R-:W-:Y:S01]  /*3bd0*/  IMAD.MOV.U32 R8, RZ, RZ, -0x800000 ;  /* 0xff800000ff087424 */ /* 0x000fe200078e00ff */
[----:B------:R-:W-:Y:S01]  /*3be0*/  IADD3 R9, R3, 0x8, RZ ;  /* 0x0000000803097810 */ /* 0x000fe20007ffe0ff */
[----:B------:R-:W-:Y:S01]  /*3bf0*/  IMAD.MOV.U32 R2, RZ, RZ, RZ ;  /* 0x000000ffff027224 */ /* 0x000fe200078e00ff */
[----:B0-----:R-:W-:-:S02]  /*3c00*/  LOP3.LUT R221, R6, 0x40, RZ, 0x3c, !PT ;  /* 0x0000004006dd7812 */ /* 0x001fc400078e3cff */
.L_x_2:
[----:B------:R-:W2:Y:S04]  /*3c10*/  LDL.64 R14, [R1+0x398] ;  /* 0x00039800010e7983 */ /* 0x000ea80000100a00 */
[----:B------:R-:W3:Y:S04]  /*3c20*/  LDL.64 R56, [R1+0x360] ;  /* 0x0003600001387983 */ /* 0x000ee80000100a00 */
[----:B------:R-:W4:Y:S04]  /*3c30*/  LDL.64 R10, [R1+0x380] ;  /* 0x00038000010a7983 */ /* 0x000f280000100a00 */
[----:B------:R-:W5:Y:S04]  /*3c40*/  LDL.64 R18, [R1+0x370] ;  /* 0x0003700001127983 */ /* 0x000f680000100a00 */
[----:B------:R-:W4:Y:S04]  /*3c50*/  LDL.64 R22, [R1+0x390] ;  /* 0x0003900001167983 */ /* 0x000f280000100a00 */
[----:B------:R-:W5:Y:S04]  /*3c60*/  LDL.64 R72, [R1+0x378] ;  /* 0x0003780001487983 */ /* 0x000f680000100a00 */
        /* <DEDUP_REMOVED lines=35> */
[----:B------:R-:W5:Y:S01]  /*3ea0*/  LDL.64 R148, [R1+0x200] ;  /* 0x0002000001947983 */ /* 0x000f620000100a00 */
[----:B--2---:R-:W-:-:S05]  /*3eb0*/  IMAD.WIDE R14, R5, 0x2, R14 ;  /* 0x00000002050e7825 */ /* 0x004fca00078e020e */
[----:B------:R3:W2:Y:S02]  /*3ec0*/  LDG.E.U16 R9, [R14.64] ;  /* 0x000000060e097981 */ /* 0x0006a4000c1e1500 */
[C---:B---3--:R-:W-:Y:S02]  /*3ed0*/  IMAD.WIDE R14, R5.reuse, 0x2, R56 ;  /* 0x00000002050e7825 */ /* 0x048fe400078e0238 */
[----:B------:R-:W3:Y:S02]  /*3ee0*/  LDL.64 R56, [R1+0x308] ;  /* 0x0003080001387983 */ /* 0x000ee40000100a00 */
[----:B----4-:R-:W-:-:S04]  /*3ef0*/  IMAD.WIDE R10, R5, 0x2, R10 ;  /* 0x00000002050a7825 */ /* 0x010fc800078e020a */
[----:B-----5:R-:W-:-:S04]  /*3f00*/  IMAD.WIDE R18, R5, 0x2, R18 ;  /* 0x0000000205127825 */ /* 0x020fc800078e0212 */
[C---:B------:R-:W-:Y:S02]  /*3f10*/  IMAD.WIDE R36, R5.reuse, 0x2, R22 ;  /* 0x0000000205247825 */ /* 0x040fe400078e0216 */
[----:B------:R0:W4:Y:S02]  /*3f20*/  LDG.E.U16 R23, [R10.64] ;  /* 0x000000060a177981 */ /* 0x000124000c1e1500 */
[C---:B------:R-:W-:Y:S02]  /*3f30*/  IMAD.WIDE R12, R5.reuse, 0x2, R12 ;  /* 0x00000002050c7825 */ /* 0x040fe400078e020c */
[----:B------:R1:W2:Y:S04]  /*3f40*/  LDG.E.U16 R22, [R14.64] ;  /* 0x000000060e167981 */ /* 0x0002a8000c1e1500 */
[----:B------:R1:W2:Y:S01]  /*3f50*/  LDG.E.U16 R61, [R12.64] ;  /* 0x000000060c3d7981 */ /* 0x0002a2000c1e1500 */
[----:B0-----:R-:W-:-:S03]  /*3f60*/  IMAD.WIDE R10, R5, 0x2, R72 ;  /* 0x00000002050a7825 */ /* 0x001fc600078e0248 */
[----:B------:R0:W2:Y:S01]  /*3f70*/  LDG.E.U16 R73, [R18.64] ;  /* 0x0000000612497981 */ /* 0x0000a2000c1e1500 */
[----:B-1----:R-:W-:-:S03]  /*3f80*/  IMAD.WIDE R14, R5, 0x2, R58 ;  /* 0x00000002050e7825 */ /* 0x002fc600078e023a */
[----:B------:R1:W2:Y:S01]  /*3f90*/  LDG.E.U16 R11, [R10.64] ;  /* 0x000000060a0b7981 */ /* 0x0002a2000c1e1500 */
[----:B------:R-:W-:-:S03]  /*3fa0*/  IMAD.WIDE R16, R5, 0x2, R16 ;  /* 0x0000000205107825 */ /* 0x000fc600078e0210 */
[----:B------:R1:W2:Y:S01]  /*3fb0*/  LDG.E.U16 R36, [R36.64] ;  /* 0x0000000624247981 */ /* 0x0002a2000c1e1500 */
[----:B0-----:R-:W-:-:S03]  /*3fc0*/  IMAD.WIDE R18, R5, 0x2, R86 ;  /* 0x0000000205127825 */ /* 0x001fc600078e0256 */
[----:B------:R-:W2:Y:S01]  /*3fd0*/  LDL.64 R86, [R1+0x2d8] ;  /* 0x0002d80001567983 */ /* 0x000ea20000100a00 */
[----:B------:R-:W-:-:S03]  /*3fe0*/  IMAD.WIDE R12, R5, 0x2, R62 ;  /* 0x00000002050c7825 */ /* 0x000fc600078e023e */
[----:B------:R0:W4:Y:S04]  /*3ff0*/  LDG.E.U16 R59, [R18.64] ;  /* 0x00000006123b7981 */ /* 0x000128000c1e1500 */
[----:B------:R1:W4:Y:S01]  /*4000*/  LDG.E.U16 R12, [R12.64] ;  /* 0x000000060c0c7981 */ /* 0x000322000c1e1500 */
[----:B------:R-:W-:-:S03]  /*4010*/  IMAD.WIDE R20, R5, 0x2, R20 ;  /* 0x0000000205147825 */ /* 0x000fc600078e0214 */
[----:B------:R1:W4:Y:S01]  /*4020*/  LDG.E.U16 R60, [R16.64] ;  /* 0x00000006103c7981 */ /* 0x000322000c1e1500 */
[----:B0-----:R-:W-:-:S03]  /*4030*/  IMAD.WIDE R18, R5, 0x2, R84 ;  /* 0x0000000205127825 */ /* 0x001fc600078e0254 */
[----:B------:R-:W4:Y:S04]  /*4040*/  LDL.64 R84, [R1+0x2d0] ;  /* 0x0002d00001547983 */ /* 0x000f280000100a00 */
[----:B-1----:R3:W2:Y:S01]  /*4050*/  LDG.E.U16 R13, [R14.64] ;  /* 0x000000060e0d7981 */ /* 0x0026a2000c1e1500 */
[----:B------:R-:W-:-:S03]  /*4060*/  IMAD.WIDE R16, R5, 0x2, R74 ;  /* 0x0000000205107825 */ /* 0x000fc600078e024a */
[----:B------:R-:W2:Y:S01]  /*4070*/  LDL.64 R62, [R1+0x2f0] ;  /* 0x0002f000013e7983 */ /* 0x000ea20000100a00 */
[----:B------:R-:W-:-:S03]  /*4080*/  IMAD.WIDE R50, R5, 0x2, R50 ;  /* 0x0000000205327825 */ /* 0x000fc600078e0232 */
[----:B------:R0:W2:Y:S01]  /*4090*/  LDG.E.U16 R10, [R18.64] ;  /* 0x00000006120a7981 */ /* 0x0000a2000c1e1500 */
[----:B------:R-:W-:-:S03]  /*40a0*/  IMAD.WIDE R38, R5, 0x2, R38 ;  /* 0x0000000205267825 */ /* 0x000fc600078e0226 */
[----:B------:R1:W2:Y:S01]  /*40b0*/  LDG.E.U16 R58, [R50.64] ;  /* 0x00000006323a7981 */ /* 0x0002a2000c1e1500 */
[----:B------:R-:W-:-:S03]  /*40c0*/  IMAD.WIDE R74, R5, 0x2, R48 ;  /* 0x00000002054a7825 */ /* 0x000fc600078e0230 */
[----:B------:R1:W2:Y:S01]  /*40d0*/  LDG.E.U16 R49, [R20.64] ;  /* 0x0000000614317981 */ /* 0x0002a2000c1e1500 */
[----:B0-----:R-:W-:-:S03]  /*40e0*/  IMAD.WIDE R18, R5, 0x2, R90 ;  /* 0x0000000205127825 */ /* 0x001fc600078e025a */
[----:B------:R-:W2:Y:S01]  /*40f0*/  LDL.64 R90, [R1+0x2a8] ;  /* 0x0002a800015a7983 */ /* 0x000ea20000100a00 */
[----:B-1----:R-:W-:-:S03]  /*4100*/  IMAD.WIDE R50, R5, 0x2, R100 ;  /* 0x0000000205327825 */ /* 0x002fc600078e0264 */
[----:B------:R-:W2:Y:S04]  /*4110*/  LDL.64 R100, [R1+0x268] ;  /* 0x0002680001647983 */ /* 0x000ea80000100a00 */
[----:B------:R0:W2:Y:S04]  /*4120*/  LDG.E.U16 R21, [R16.64] ;  /* 0x0000000610157981 */ /* 0x0000a8000c1e1500 */
[----:B------:R1:W2:Y:S04]  /*4130*/  LDG.E.U16 R20, [R38.64] ;  /* 0x0000000626147981 */ /* 0x0002a8000c1e1500 */
        /* <DEDUP_REMOVED lines=9> */
[----:B------:R-:W2:Y:S04]  /*41d0*/  LDL.64 R94, [R1+0x280] ;  /* 0x00028000015e7983 */ /* 0x000ea80000100a00 */
[----:B------:R0:W2:Y:S02]  /*41e0*/  LDG.E.U16 R18, [R16.64] ;  /* 0x0000000610127981 */ /* 0x0000a4000c1e1500 */
[C---:B0-----:R-:W-:Y:S02]  /*41f0*/  IMAD.WIDE R16, R5.reuse, 0x2, R126 ;  /* 0x0000000205107825 */ /* 0x041fe400078e027e */
[----:B------:R-:W2:Y:S04]  /*4200*/  LDL.64 R126, [R1+0x238] ;  /* 0x00023800017e7983 */ /* 0x000ea80000100a00 */
[----:B------:R0:W2:Y:S01]  /*4210*/  LDG.E.U16 R17, [R16.64] ;  /* 0x0000000610117981 */ /* 0x0000a2000c1e1500 */
[----:B---3--:R-:W-:-:S03]  /*4220*/  IMAD.WIDE R14, R5, 0x2, R56 ;  /* 0x00000002050e7825 */ /* 0x008fc600078e0238 */
[----:B------:R3:W5:Y:S04]  /*4230*/  LDG.E.U16 R56, [R38.64] ;  /* 0x0000000626387981 */ /* 0x000768000c1e1500 */
[----:B------:R0:W5:Y:S02]  /*4240*/  LDG.E.U16 R57, [R14.64] ;  /* 0x000000060e397981 */ /* 0x000164000c1e1500 */
[C---:B0-----:R-:W-:Y:S02]  /*4250*/  IMAD.WIDE R14, R5.reuse, 0x2, R88 ;  /* 0x00000002050e7825 */ /* 0x041fe400078e0258 */
[----:B------:R-:W5:Y:S02]  /*4260*/  LDL.64 R88, [R1+0x2a0] ;  /* 0x0002a00001587983 */ /* 0x000f640000100a00 */
[----:B---3--:R-:W-:-:S02]  /*4270*/  IMAD.WIDE R38, R5, 0x2, R124 ;  /* 0x0000000205267825 */ /* 0x008fc400078e027c */
[----:B------:R-:W3:Y:S04]  /*4280*/  LDL.64 R124, [R1+0x218] ;  /* 0x00021800017c7983 */ /* 0x000ee80000100a00 */
[----:B------:R0:W3:Y:S04]  /*4290*/  LDG.E.U16 R38, [R38.64] ;  /* 0x0000000626267981 */ /* 0x0000e8000c1e1500 */
[----:B------:R0:W3:Y:S01]  /*42a0*/  LDG.E.U16 R14, [R14.64] ;  /* 0x000000060e0e7981 */ /* 0x0000e2000c1e1500 */
[----:B--2---:R-:W-:-:S05]  /*42b0*/  IMAD.WIDE R86, R5, 0x2, R86 ;  /* 0x0000000205567825 */ /* 0x004fca00078e0256 */
[----:B------:R2:W3:Y:S02]  /*42c0*/  LDG.E.U16 R37, [R86.64] ;  /* 0x0000000656257981 */ /* 0x0004e4000c1e1500 */
[C---:B--2---:R-:W-:Y:S02]  /*42d0*/  IMAD.WIDE R86, R5.reuse, 0x2, R102 ;  /* 0x0000000205567825 */ /* 0x044fe400078e0266 */
[----:B------:R-:W2:Y:S02]  /*42e0*/  LDL.64 R102, [R1+0x1f8] ;  /* 0x0001f80001667983 */ /* 0x000ea40000100a00 */
[C---:B----4-:R-:W-:Y:S02]  /*42f0*/  IMAD.WIDE R84, R5.reuse, 0x2, R84 ;  /* 0x0000000205547825 */ /* 0x050fe400078e0254 */
[----:B0-----:R0:W4:Y:S02]  /*4300*/  LDG.E.U16 R39, [R86.64] ;  /* 0x0000000656277981 */ /* 0x001124000c1e1500 */
[----:B------:R-:W-:-:S02]  /*4310*/  IMAD.WIDE R62, R5, 0x2, R62 ;  /* 0x00000002053e7825 */ /* 0x000fc400078e023e */
[----:B------:R0:W4:Y:S04]  /*4320*/  LDG.E.U16 R48, [R84.64] ;  /* 0x0000000654307981 */ /* 0x000128000c1e1500 */
[----:B------:R1:W4:Y:S01]  /*4330*/  LDG.E.U16 R62, [R62.64] ;  /* 0x000000063e3e7981 */ /* 0x000322000c1e1500 */
[----:B0-----:R-:W-:-:S03]  /*4340*/  IMAD.WIDE R84, R5, 0x2, R138 ;  /* 0x0000000205547825 */ /* 0x001fc600078e028a */
[----:B------:R-:W4:Y:S01]  /*4350*/  LDL.64 R138, [R1+0x240] ;  /* 0x00024000018a7983 */ /* 0x000f220000100a00 */
[----:B------:R-:W-:-:S03]  /*4360*/  IMAD.WIDE R90, R5, 0x2, R90 ;  /* 0x00000002055a7825 */ /* 0x000fc600078e025a */
[----:B-1----:R0:W4:Y:S01]  /*4370*/  LDG.E.U16 R63, [R84.64] ;  /* 0x00000006543f7981 */ /* 0x002122000c1e1500 */
[----:B------:R-:W-:-:S03]  /*4380*/  IMAD.WIDE R86, R5, 0x2, R100 ;  /* 0x0000000205567825 */ /* 0x000fc600078e0264 */
[----:B------:R1:W4:Y:S04]  /*4390*/  LDG.E.U16 R50, [R90.64] ;  /* 0x000000065a327981 */ /* 0x000328000c1e1500 */
[----:B------:R0:W4:Y:S01]  /*43a0*/  LDG.E.U16 R101, [R86.64] ;  /* 0x0000000656657981 */ /* 0x000122000c1e1500 */
[----:B-1----:R-:W-:-:S03]  /*43b0*/  IMAD.WIDE R90, R5, 0x2, R136 ;  /* 0x00000002055a7825 */ /* 0x002fc600078e0288 */
[----:B------:R-:W4:Y:S01]  /*43c0*/  LDL.64 R136, [R1+0x1b0] ;  /* 0x0001b00001887983 */ /* 0x000f220000100a00 */
[----:B0-----:R-:W-:-:S03]  /*43d0*/  IMAD.WIDE R84, R5, 0x2, R128 ;  /* 0x0000000205547825 */ /* 0x001fc600078e0280 */
[----:B------:R3:W4:Y:S04]  /*43e0*/  LDG.E.U16 R75, [R90.64] ;  /* 0x000000065a4b7981 */ /* 0x000728000c1e1500 */
[----:B------:R-:W4:Y:S01]  /*43f0*/  LDL.64 R128, [R1+0x210] ;  /* 0x0002100001807983 */ /* 0x000f220000100a00 */
[----:B------:R-:W-:-:S03]  /*4400*/  IMAD.WIDE R86, R5, 0x2, R132 ;  /* 0x0000000205567825 */ /* 0x000fc600078e0284 */
[----:B------:R0:W4:Y:S01]  /*4410*/  LDG.E.U16 R100, [R84.64] ;  /* 0x0000000654647981 */ /* 0x000122000c1e1500 */
[----:B------:R-:W-:-:S03]  /*4420*/  IMAD.WIDE R92, R5, 0x2, R92 ;  /* 0x00000002055c7825 */ /* 0x000fc600078e025c */
[----:B------:R-:W4:Y:S01]  /*4430*/  LDL.64 R132, [R1+0x228] ;  /* 0x0002280001847983 */ /* 0x000f220000100a00 */
[----:B------:R-:W-:-:S03]  /*4440*/  IMAD.WIDE R94, R5, 0x2, R94 ;  /* 0x00000002055e7825 */ /* 0x000fc600078e025e */
[----:B------:R2:W4:Y:S01]  /*4450*/  LDG.E.U16 R15, [R92.64] ;  /* 0x000000065c0f7981 */ /* 0x000522000c1e1500 */
[----:B0-----:R-:W-:-:S03]  /*4460*/  IMAD.WIDE R84, R5, 0x2, R134 ;  /* 0x0000000205547825 */ /* 0x001fc600078e0286 */
[----:B------:R-:W4:Y:S04]  /*4470*/  LDL.64 R134, [R1+0x248] ;  /* 0x0002480001867983 */ /* 0x000f280000100a00 */
[----:B------:R0:W4:Y:S01]  /*4480*/  LDG.E.U16 R94, [R94.64] ;  /* 0x000000065e5e7981 */ /* 0x000122000c1e1500 */
[----:B-----5:R-:W-:-:S05]  /*4490*/  IMAD.WIDE R88, R5, 0x2, R88 ;  /* 0x0000000205587825 */ /* 0x020fca00078e0258 */
[----:B------:R1:W5:Y:S02]  /*44a0*/  LDG.E.U16 R16, [R88.64] ;  /* 0x0000000658107981 */ /* 0x000364000c1e1500 */
[C---:B-1----:R-:W-:Y:S02]  /*44b0*/  IMAD.WIDE R88, R5.reuse, 0x2, R130 ;  /* 0x0000000205587825 */ /* 0x042fe400078e0282 */
[----:B------:R-:W5:Y:S04]  /*44c0*/  LDL.64 R130, [R1+0x230] ;  /* 0x0002300001827983 */ /* 0x000f680000100a00 */
[----:B0-----:R0:W5:Y:S01]  /*44d0*/  LDG.E.U16 R95, [R88.64] ;  /* 0x00000006585f7981 */ /* 0x001162000c1e1500 */
[----:B---3--:R-:W-:-:S05]  /*44e0*/  IMAD.WIDE R90, R5, 0x2, R124 ;  /* 0x00000002055a7825 */ /* 0x008fca00078e027c */
[----:B------:R5:W3:Y:S01]  /*44f0*/  LDG.E.U16 R125, [R90.64] ;  /* 0x000000065a7d7981 */ /* 0x000ae2000c1e1500 */
[----:B0-----:R-:W-:-:S04]  /*4500*/  IMAD.WIDE R88, R5, 0x2, R126 ;  /* 0x0000000205587825 */ /* 0x001fc800078e027e */
[C---:B--2---:R-:W-:Y:S01]  /*4510*/  IMAD.WIDE R92, R5.reuse, 0x2, R102 ;  /* 0x00000002055c7825 */ /* 0x044fe200078e0266 */
[----:B------:R0:W2:Y:S04]  /*4520*/  LDG.E.U16 R124, [R88.64] ;  /* 0x00000006587c7981 */ /* 0x0000a8000c1e1500 */
[----:B------:R1:W2:Y:S04]  /*4530*/  LDG.E.U16 R102, [R84.64] ;  /* 0x0000000654667981 */ /* 0x0002a8000c1e1500 */
[----:B------:R1:W2:Y:S01]  /*4540*/  LDG.E.U16 R103, [R86.64] ;  /* 0x0000000656677981 */ /* 0x0002a2000c1e1500 */
[----:B0-----:R-:W-:-:S03]  /*4550*/  IMAD.WIDE R88, R5, 0x2, R142 ;  /* 0x0000000205587825 */ /* 0x001fc600078e028e */
[----:B------:R-:W2:Y:S01]  /*4560*/  LDL.64 R142, [R1+0x1a0] ;  /* 0x0001a000018e7983 */ /* 0x000ea20000100a00 */
[----:B-1----:R-:W-:-:S03]  /*4570*/  IMAD.WIDE R84, R5, 0x2, R146 ;  /* 0x0000000205547825 */ /* 0x002fc600078e0292 */
[----:B------:R-:W2:Y:S01]  /*4580*/  LDL.64 R146, [R1+0x1e0] ;  /* 0x0001e00001927983 */ /* 0x000ea20000100a00 */
[----:B------:R-:W-:-:S03]  /*4590*/  IMAD.WIDE R86, R5, 0x2, R144 ;  /* 0x0000000205567825 */ /* 0x000fc600078e0290 */
[----:B------:R-:W2:Y:S04]  /*45a0*/  LDL.64 R144, [R1+0x1c0] ;  /* 0x0001c00001907983 */ /* 0x000ea80000100a00 */
[----:B------:R4:W2:Y:S04]  /*45b0*/  LDG.E.U16 R126, [R92.64] ;  /* 0x000000065c7e7981 */ /* 0x0008a8000c1e1500 */
[----:B------:R0:W2:Y:S02]  /*45c0*/  LDG.E.U16 R127, [R84.64] ;  /* 0x00000006547f7981 */ /* 0x0000a4000c1e1500 */
[----:B0-----:R-:W-:-:S04]  /*45d0*/  IMAD.WIDE R84, R5, 0x2, R160 ;  /* 0x0000000205547825 */ /* 0x001fc800078e02a0 */
[C---:B----4-:R-:W-:Y:S02]  /*45e0*/  IMAD.WIDE R92, R5.reuse, 0x2, R128 ;  /* 0x00000002055c7825 */ /* 0x050fe400078e0280 */
[----:B------:R0:W4:Y:S04]  /*45f0*/  LDG.E.U16 R128, [R86.64] ;  /* 0x0000000656807981 */ /* 0x000128000c1e1500 */
[----:B------:R1:W3:Y:S01]  /*4600*/  LDG.E.U16 R129, [R88.64] ;  /* 0x0000000658817981 */ /* 0x0002e2000c1e1500 */
[----:B0-----:R-:W-:-:S04]  /*4610*/  IMAD.WIDE R86, R5, 0x2, R158 ;  /* 0x0000000205567825 */ /* 0x001fc800078e029e */
[----:B-1----:R-:W-:-:S04]  /*4620*/  IMAD.WIDE R88, R5, 0x2, R136 ;  /* 0x0000000205587825 */ /* 0x002fc800078e0288 */
[C---:B-----5:R-:W-:Y:S02]  /*4630*/  IMAD.WIDE R90, R5.reuse, 0x2, R130 ;  /* 0x00000002055a7825 */ /* 0x060fe400078e0282 */
[----:B------:R0:W5:Y:S04]  /*4640*/  LDG.E.U16 R131, [R92.64] ;  /* 0x000000065c837981 */ /* 0x000168000c1e1500 */
[----:B------:R1:W5:Y:S01]  /*4650*/  LDG.E.U16 R130, [R90.64] ;  /* 0x000000065a827981 */ /* 0x000362000c1e1500 */
[----:B0-----:R-:W-:-:S03]  /*4660*/  IMAD.WIDE R92, R5, 0x2, R132 ;  /* 0x00000002055c7825 */ /* 0x001fc600078e0284 */
[----:B------:R0:W5:Y:S01]  /*4670*/  LDG.E.U16 R132, [R84.64] ;  /* 0x0000000654847981 */ /* 0x000162000c1e1500 */
[----:B-1----:R-:W-:-:S03]  /*4680*/  IMAD.WIDE R90, R5, 0x2, R134 ;  /* 0x00000002055a7825 */ /* 0x002fc600078e0286 */
[----:B------:R1:W5:Y:S04]  /*4690*/  LDG.E.U16 R133, [R86.64] ;  /* 0x0000000656857981 */ /* 0x000368000c1e1500 */
[----:B------:R1:W5:Y:S01]  /*46a0*/  LDG.E.U16 R134, [R88.64] ;  /* 0x0000000658867981 */ /* 0x000362000c1e1500 */
[----:B0-----:R-:W-:-:S03]  /*46b0*/  IMAD.WIDE R84, R5, 0x2, R156 ;  /* 0x0000000205547825 */ /* 0x001fc600078e029c */
[----:B------:R0:W5:Y:S01]  /*46c0*/  LDG.E.U16 R135, [R90.64] ;  /* 0x000000065a877981 */ /* 0x000162000c1e1500 */
[----:B-1----:R-:W-:-:S03]  /*46d0*/  IMAD.WIDE R86, R5, 0x2, R154 ;  /* 0x0000000205567825 */ /* 0x002fc600078e029a */
[----:B------:R1:W5:Y:S01]  /*46e0*/  LDG.E.U16 R136, [R92.64] ;  /* 0x000000065c887981 */ /* 0x000362000c1e1500 */
[----:B------:R-:W-:-:S03]  /*46f0*/  IMAD.WIDE R88, R5, 0x2, R152 ;  /* 0x0000000205587825 */ /* 0x000fc600078e0298 */
[----:B------:R2:W5:Y:S01]  /*4700*/  LDG.E.U16 R137, [R84.64] ;  /* 0x0000000654897981 */ /* 0x000562000c1e1500 */
[----:B0-----:R-:W-:-:S04]  /*4710*/  IMAD.WIDE R90, R5, 0x2, R140 ;  /* 0x00000002055a7825 */ /* 0x001fc800078e028c */
[C---:B-1----:R-:W-:Y:S01]  /*4720*/  IMAD.WIDE R92, R5.reuse, 0x2, R138 ;  /* 0x00000002055c7825 */ /* 0x042fe200078e028a */
[----:B------:R0:W5:Y:S03]  /*4730*/  LDG.E.U16 R140, [R90.64] ;  /* 0x000000065a8c7981 */ /* 0x000166000c1e1500 */
[C---:B--2---:R-:W-:Y:S01]  /*4740*/  IMAD.WIDE R84, R5.reuse, 0x2, R150 ;  /* 0x0000000205547825 */ /* 0x044fe200078e0296 */
[----:B------:R1:W2:Y:S04]  /*4750*/  LDG.E.U16 R138, [R86.64] ;  /* 0x00000006568a7981 */ /* 0x0002a8000c1e1500 */
[----:B------:R1:W2:Y:S01]  /*4760*/  LDG.E.U16 R139, [R88.64] ;  /* 0x00000006588b7981 */ /* 0x0002a2000c1e1500 */
[----:B0-----:R-:W-:-:S03]  /*4770*/  IMAD.WIDE R90, R5, 0x2, R144 ;  /* 0x00000002055a7825 */ /* 0x001fc600078e0290 */
[----:B------:R0:W2:Y:S01]  /*4780*/  LDG.E.U16 R141, [R92.64] ;  /* 0x000000065c8d7981 */ /* 0x0000a2000c1e1500 */
[----:B-1----:R-:W-:-:S03]  /*4790*/  IMAD.WIDE R86, R5, 0x2, R148 ;  /* 0x0000000205567825 */ /* 0x002fc600078e0294 */
[----:B------:R-:W2:Y:S01]  /*47a0*/  LDG.E.U16 R84, [R84.64] ;  /* 0x0000000654547981 */ /* 0x000ea2000c1e1500 */
[----:B------:R-:W-:-:S03]  /*47b0*/  IMAD.WIDE R88, R5, 0x2, R146 ;  /* 0x0000000205587825 */ /* 0x000fc600078e0292 */
[----:B------:R-:W2:Y:S01]  /*47c0*/  LDG.E.U16 R86, [R86.64] ;  /* 0x0000000656567981 */ /* 0x000ea2000c1e1500 */
[----:B0-----:R-:W-:-:S03]  /*47d0*/  IMAD.WIDE R92, R5, 0x2, R142 ;  /* 0x00000002055c7825 */ /* 0x001fc600078e028e */
[----:B------:R-:W2:Y:S04]  /*47e0*/  LDG.E.U16 R88, [R88.64] ;  /* 0x0000000658587981 */ /* 0x000ea8000c1e1500 */
[----:B------:R-:W2:Y:S04]  /*47f0*/  LDG.E.U16 R90, [R90.64] ;  /* 0x000000065a5a7981 */ /* 0x000ea8000c1e1500 */
[----:B------:R-:W2:Y:S04]  /*4800*/  LDG.E.U16 R92, [R92.64] ;  /* 0x000000065c5c7981 */ /* 0x000ea8000c1e1500 */
[----:B------:R-:W-:Y:S01]  /*4810*/  BAR.SYNC.DEFER_BLOCKING 0x0 ;  /* 0x0000000000007b1d */ /* 0x000fe20000010000 */
[----:B------:R-:W-:-:S05]  /*4820*/  LOP3.LUT R142, R0, 0x20, RZ, 0x3c, !PT ;  /* 0x00000020008e7812 */ /* 0x000fca00078e3cff */
        /* <DEDUP_REMOVED lines=12> */
[----:B---3--:R-:W-:Y:S04]  /*48f0*/  STS.U16 [R0+0xe000], R125 ;  /* 0x00e0007d00007388 */ /* 0x008fe80000000400 */
[----:B------:R-:W-:Y:S04]  /*4900*/  STS.U16 [R0+0xe800], R126 ;  /* 0x00e8007e00007388 */ /* 0x000fe80000000400 */
[----:B------:R-:W-:Y:S04]  /*4910*/  STS.U16 [R0+0xf000], R127 ;  /* 0x00f0007f00007388 */ /* 0x000fe80000000400 */
[----:B----4-:R-:W-:Y:S04]  /*4920*/  STS.U16 [R0+0xf800], R128 ;  /* 0x00f8008000007388 */ /* 0x010fe80000000400 */
        /* <DEDUP_REMOVED lines=11> */
[----:B-----5:R-:W-:Y:S04]  /*49e0*/  STS.U16 [R142+0xda00], R130 ;  /* 0x00da00828e007388 */ /* 0x020fe80000000400 */
        /* <DEDUP_REMOVED lines=17> */
[----:B--2---:R-:W-:Y:S04]  /*4b00*/  STS.U16 [R252+0xec00], R138 ;  /* 0x00ec008afc007388 */ /* 0x004fe80000000400 */
        /* <DEDUP_REMOVED lines=18> */
[----:B------:R-:W-:Y:S06]  /*4c30*/  BAR.SYNC.DEFER_BLOCKING 0x0 ;  /* 0x0000000000007b1d */ /* 0x000fec0000010000 */
[----:B------:R-:W-:Y:S04]  /*4c40*/  LDSM.16.MT88.4 R48, [R4] ;  /* 0x000000000430783b */ /* 0x000fe80000004200 */
[----:B------:R-:W0:Y:S04]  /*4c50*/  LDSM.16.M88.4 R128, [R6+0x8800] ;  /* 0x008800000680783b */ /* 0x000e280000000200 */
[----:B------:R-:W-:Y:S04]  /*4c60*/  LDSM.16.MT88.4 R36, [R4+0x1000] ;  /* 0x001000000424783b */ /* 0x000fe80000004200 */
[----:B------:R-:W1:Y:S04]  /*4c70*/  LDSM.16.M88.4 R164, [R6+0x8000] ;  /* 0x0080000006a4783b */ /* 0x000e680000000200 */
[----:B------:R-:W2:Y:S04]  /*4c80*/  LDSM.16.M88.4 R12, [R6+0x9000] ;  /* 0x00900000060c783b */ /* 0x000ea80000000200 */
[----:B------:R-:W3:Y:S04]  /*4c90*/  LDSM.16.M88.4 R176, [R6+0x9800] ;  /* 0x0098000006b0783b */ /* 0x000ee80000000200 */
[----:B------:R-:W4:Y:S04]  /*4ca0*/  LDSM.16.M88.4 R192, [R6+0xa000] ;  /* 0x00a0000006c0783b */ /* 0x000f280000000200 */
[----:B------:R-:W5:Y:S04]  /*4cb0*/  LDSM.16.M88.4 R72, [R6+0xa800] ;  /* 0x00a800000648783b */ /* 0x000f680000000200 */
[----:B------:R-:W1:Y:S04]  /*4cc0*/  LDSM.16.M88.4 R168, [R6+0xb000] ;  /* 0x00b0000006a8783b */ /* 0x000e680000000200 */
[----:B------:R-:W1:Y:S04]  /*4cd0*/  LDSM.16.M88.4 R152, [R6+0xb800] ;  /* 0x00b800000698783b */ /* 0x000e680000000200 */
[----:B------:R-:W2:Y:S04]  /*4ce0*/  LDSM.16.M88.4 R156, [R6+0xc000] ;  /* 0x00c00000069c783b */ /* 0x000ea80000000200 */
[----:B------:R-:W2:Y:S04]  /*4cf0*/  LDSM.16.M88.4 R136, [R6+0xc800] ;  /* 0x00c800000688783b */ /* 0x000ea80000000200 */
[----:B------:R-:W3:Y:S04]  /*4d00*/  LDSM.16.M88.4 R140, [R6+0xd000] ;  /* 0x00d00000068c783b */ /* 0x000ee80000000200 */
[----:B------:R-:W3:Y:S04]  /*4d10*/  LDSM.16.M88.4 R100, [R6+0xd800] ;  /* 0x00d800000664783b */ /* 0x000ee80000000200 */
[----:B------:R-:W3:Y:S04]  /*4d20*/  LDSM.16.M88.4 R132, [R6+0xe000] ;  /* 0x00e000000684783b */ /* 0x000ee80000000200 */
[----:B------:R-:W3:Y:S04]  /*4d30*/  LDSM.16.M88.4 R84, [R6+0xe800] ;  /* 0x00e800000654783b */ /* 0x000ee80000000200 */
[----:B------:R-:W4:Y:S04]  /*4d40*/  LDSM.16.M88.4 R20, [R6+0xf000] ;  /* 0x00f000000614783b */ /* 0x000f280000000200 */
[----:B------:R-:W4:Y:S01]  /*4d50*/  LDSM.16.M88.4 R188, [R6+0xf800] ;  /* 0x00f8000006bc783b */ /* 0x000f220000000200 */
[C---:B0-----:R-:W-:Y:S03]  /*4d60*/  HMMA.16816.F32.BF16 R16, R48.reuse, R128, RZ ;  /* 0x000000803010723c */ /* 0x041fe600000418ff */
[----:B------:R-:W-:Y:S04]  /*4d70*/  LDSM.16.M88.4 R204, [R221+0x8000] ;  /* 0x00800000ddcc783b */ /* 0x000fe80000000200 */
[----:B------:R-:W-:Y:S01]  /*4d80*/  LDSM.16.M88.4 R200, [R221+0x8800] ;  /* 0x00880000ddc8783b */ /* 0x000fe20000000200 */
[C---:B-1----:R-:W-:Y:S08]  /*4d90*/  HMMA.16816.F32.BF16 R56, R48.reuse, R164, RZ ;  /* 0x000000a43038723c */ /* 0x042ff000000418ff */
[----:B--2---:R-:W-:Y:S08]  /*4da0*/  HMMA.16816.F32.BF16 R208, R48, R12, RZ ;  /* 0x0000000c30d0723c */ /* 0x004ff000000418ff */
[----:B------:R-:W-:Y:S08]  /*4db0*/  HMMA.16816.F32.BF16 R128, R36, R130, R16 ;  /* 0x000000822480723c */ /* 0x000ff00000041810 */
[C---:B---3--:R-:W-:Y:S08]  /*4dc0*/  HMMA.16816.F32.BF16 R196, R48.reuse, R176, RZ ;  /* 0x000000b030c4723c */ /* 0x048ff000000418ff */
[C---:B----4-:R-:W-:Y:S08]  /*4dd0*/  HMMA.16816.F32.BF16 R172, R48.reuse, R192, RZ ;  /* 0x000000c030ac723c */ /* 0x050ff000000418ff */
[C---:B-----5:R-:W-:Y:S08]  /*4de0*/  HMMA.16816.F32.BF16 R180, R48.reuse, R72, RZ ;  /* 0x0000004830b4723c */ /* 0x060ff000000418ff */
[C---:B------:R-:W-:Y:S08]  /*4df0*/  HMMA.16816.F32.BF16 R160, R48.reuse, R168, RZ ;  /* 0x000000a830a0723c */ /* 0x040ff000000418ff */
        /* <DEDUP_REMOVED lines=8> */
[----:B------:R-:W-:Y:S08]  /*4e80*/  HMMA.16816.F32.BF16 R48, R48, R188, RZ ;  /* 0x000000bc3030723c */ /* 0x000ff000000418ff */
[C---:B------:R-:W-:Y:S01]  /*4e90*/  HMMA.16816.F32.BF16 R164, R36.reuse, R166, R56 ;  /* 0x000000a624a4723c */ /* 0x040fe20000041838 */
[----:B------:R-:W0:Y:S07]  /*4ea0*/  LDSM.16.MT88.4 R56, [R4+0x2000] ;  /* 0x002000000438783b */ /* 0x000e2e0000004200 */
[C---:B------:R-:W-:Y:S01]  /*4eb0*/  HMMA.16816.F32.BF16 R12, R36.reuse, R14, R208 ;  /* 0x0000000e240c723c */ /* 0x040fe200000418d0 */
[----:B------:R-:W-:Y:S07]  /*4ec0*/  LDSM.16.MT88.4 R208, [R4+0x3000] ;  /* 0x0030000004d0783b */ /* 0x000fee0000004200 */
[C---:B------:R-:W-:Y:S01]  /*4ed0*/  HMMA.16816.F32.BF16 R176, R36.reuse, R178, R196 ;  /* 0x000000b224b0723c */ /* 0x040fe200000418c4 */
[----:B------:R-:W1:Y:S07]  /*4ee0*/  LDSM.16.M88.4 R196, [R221+0x9000] ;  /* 0x00900000ddc4783b */ /* 0x000e6e0000000200 */
[C---:B------:R-:W-:Y:S01]  /*4ef0*/  HMMA.16816.F32.BF16 R172, R36.reuse, R194, R172 ;  /* 0x000000c224ac723c */ /* 0x040fe200000418ac */
[----:B------:R-:W-:Y:S07]  /*4f00*/  LDSM.16.M88.4 R192, [R221+0xc800] ;  /* 0x00c80000ddc0783b */ /* 0x000fee0000000200 */
[C---:B------:R-:W-:Y:S01]  /*4f10*/  HMMA.16816.F32.BF16 R72, R36.reuse, R74, R180 ;  /* 0x0000004a2448723c */ /* 0x040fe200000418b4 */
[----:B------:R-:W2:Y:S07]  /*4f20*/  LDSM.16.M88.4 R180, [R221+0x9800] ;  /* 0x00980000ddb4783b */ /* 0x000eae0000000200 */
[C---:B------:R-:W-:Y:S01]  /*4f30*/  HMMA.16816.F32.BF16 R160, R36.reuse, R170, R160 ;  /* 0x000000aa24a0723c */ /* 0x040fe200000418a0 */
[----:B------:R-:W-:Y:S07]  /*4f40*/  LDSM.16.M88.4 R168, [R221+0xa800] ;  /* 0x00a80000dda8783b */ /* 0x000fee0000000200 */
[C---:B------:R-:W-:Y:S01]  /*4f50*/  HMMA.16816.F32.BF16 R16, R36.reuse, R154, R16 ;  /* 0x0000009a2410723c */ /* 0x040fe20000041810 */
[----:B------:R-:W-:Y:S07]  /*4f60*/  LDSM.16.M88.4 R152, [R221+0xd000] ;  /* 0x00d00000dd98783b */ /* 0x000fee0000000200 */
[C---:B------:R-:W-:Y:S01]  /*4f70*/  HMMA.16816.F32.BF16 R156, R36.reuse, R158, R148 ;  /* 0x0000009e249c723c */ /* 0x040fe20000041894 */
[----:B------:R-:W-:Y:S07]  /*4f80*/  LDSM.16.M88.4 R148, [R221+0xb800] ;  /* 0x00b80000dd94783b */ /* 0x000fee0000000200 */
[C---:B------:R-:W-:Y:S01]  /*4f90*/  HMMA.16816.F32.BF16 R136, R36.reuse, R138, R144 ;  /* 0x0000008a2488723c */ /* 0x040fe20000041890 */
[----:B------:R-:W3:Y:S07]  /*4fa0*/  LDSM.16.M88.4 R144, [R221+0xa000] ;  /* 0x00a00000dd90783b */ /* 0x000eee0000000200 */
[C---:B------:R-:W-:Y:S01]  /*4fb0*/  HMMA.16816.F32.BF16 R124, R36.reuse, R142, R124 ;  /* 0x0000008e247c723c */ /* 0x040fe2000004187c */
[----:B------:R-:W-:Y:S07]  /*4fc0*/  LDSM.16.M88.4 R140, [R221+0xc000] ;  /* 0x00c00000dd8c783b */ /* 0x000fee0000000200 */
[C---:B------:R-:W-:Y:S01]  /*4fd0*/  HMMA.16816.F32.BF16 R184, R36.reuse, R102, R184 ;  /* 0x0000006624b8723c */ /* 0x040fe200000418b8 */
[----:B------:R-:W-:Y:S07]  /*4fe0*/  LDSM.16.M88.4 R100, [R221+0xd800] ;  /* 0x00d80000dd64783b */ /* 0x000fee0000000200 */
[C---:B------:R-:W-:Y:S01]  /*4ff0*/  HMMA.16816.F32.BF16 R132, R36.reuse, R134, R92 ;  /* 0x000000862484723c */ /* 0x040fe2000004185c */
[----:B------:R-:W-:Y:S07]  /*5000*/  LDSM.16.M88.4 R92, [R221+0xe000] ;  /* 0x00e00000dd5c783b */ /* 0x000fee0000000200 */
[C---:B------:R-:W-:Y:S01]  /*5010*/  HMMA.16816.F32.BF16 R88, R36.reuse, R86, R88 ;  /* 0x000000562458723c */ /* 0x040fe20000041858 */
[----:B------:R-:W-:Y:S07]  /*5020*/  LDSM.16.M88.4 R84, [R221+0xf000] ;  /* 0x00f00000dd54783b */ /* 0x000fee0000000200 */
[C---:B------:R-:W-:Y:S01]  /*5030*/  HMMA.16816.F32.BF16 R20, R36.reuse, R22, R60 ;  /* 0x000000162414723c */ /* 0x040fe2000004183c */
[----:B------:R-:W4:Y:S07]  /*5040*/  LDSM.16.M88.4 R60, [R221+0xb000] ;  /* 0x00b00000dd3c783b */ /* 0x000f2e0000000200 */
[----:B------:R-:W-:Y:S01]  /*5050*/  HMMA.16816.F32.BF16 R188, R36, R190, R48 ;  /* 0x000000be24bc723c */ /* 0x000fe20000041830 */
[----:B------:R-:W5:Y:S04]  /*5060*/  LDSM.16.M88.4 R36, [R221+0xe800] ;  /* 0x00e80000dd24783b */ /* 0x000f680000000200 */
[----:B------:R-:W4:Y:S03]  /*5070*/  LDSM.16.M88.4 R48, [R221+0xf800] ;  /* 0x00f80000dd30783b */ /* 0x000f260000000200 */
[C---:B0-----:R-:W-:Y:S08]  /*5080*/  HMMA.16816.F32.BF16 R164, R56.reuse, R204, R164 ;  /* 0x000000cc38a4723c */ /* 0x041ff000000418a4 */
[C---:B------:R-:W-:Y:S08]  /*5090*/  HMMA.16816.F32.BF16 R128, R56.reuse, R200, R128 ;  /* 0x000000c83880723c */ /* 0x040ff00000041880 */
[C---:B-1----:R-:W-:Y:S08]  /*50a0*/  HMMA.16816.F32.BF16 R12, R56.reuse, R196, R12 ;  /* 0x000000c4380c723c */ /* 0x042ff0000004180c */
[C---:B--2---:R-:W-:Y:S08]  /*50b0*/  HMMA.16816.F32.BF16 R176, R56.reuse, R180, R176 ;  /* 0x000000b438b0723c */ /* 0x044ff000000418b0 */
[C---:B---3--:R-:W-:Y:S08]  /*50c0*/  HMMA.16816.F32.BF16 R172, R56.reuse, R144, R172 ;  /* 0x0000009038ac723c */ /* 0x048ff000000418ac */
[C---:B------:R-:W-:Y:S08]  /*50d0*/  HMMA.16816.F32.BF16 R72, R56.reuse, R168, R72 ;  /* 0x000000a83848723c */ /* 0x040ff00000041848 */
[C---:B----4-:R-:W-:Y:S08]  /*50e0*/  HMMA.16816.F32.BF16 R160, R56.reuse, R60, R160 ;  /* 0x0000003c38a0723c */ /* 0x050ff000000418a0 */
[C---:B------:R-:W-:Y:S08]  /*50f0*/  HMMA.16816.F32.BF16 R16, R56.reuse, R148, R16 ;  /* 0x000000943810723c */ /* 0x040ff00000041810 */
[C---:B------:R-:W-:Y:S08]  /*5100*/  HMMA.16816.F32.BF16 R156, R56.reuse, R140, R156 ;  /* 0x0000008c389c723c */ /* 0x040ff0000004189c */
[C---:B------:R-:W-:Y:S08]  /*5110*/  HMMA.16816.F32.BF16 R136, R56.reuse, R192, R136 ;  /* 0x000000c03888723c */ /* 0x040ff00000041888 */
[C---:B------:R-:W-:Y:S08]  /*5120*/  HMMA.16816.F32.BF16 R124, R56.reuse, R152, R124 ;  /* 0x00000098387c723c */ /* 0x040ff0000004187c */
[C---:B------:R-:W-:Y:S08]  /*5130*/  HMMA.16816.F32.BF16 R184, R56.reuse, R100, R184 ;  /* 0x0000006438b8723c */ /* 0x040ff000000418b8 */
[C---:B------:R-:W-:Y:S08]  /*5140*/  HMMA.16816.F32.BF16 R132, R56.reuse, R92, R132 ;  /* 0x0000005c3884723c */ /* 0x040ff00000041884 */
[C---:B-----5:R-:W-:Y:S08]  /*5150*/  HMMA.16816.F32.BF16 R88, R56.reuse, R36, R88 ;  /* 0x000000243858723c */ /* 0x060ff00000041858 */
[C---:B------:R-:W-:Y:S08]  /*5160*/  HMMA.16816.F32.BF16 R20, R56.reuse, R84, R20 ;  /* 0x000000543814723c */ /* 0x040ff00000041814 */
[----:B------:R-:W-:Y:S01]  /*5170*/  HMMA.16816.F32.BF16 R56, R56, R48, R188 ;  /* 0x000000303838723c */ /* 0x000fe200000418bc */
[----:B------:R-:W0:Y:S04]  /*5180*/  S2R R212, SR_TID.X ;  /* 0x0000000000d47919 */ /* 0x000e280000002100 */
[----:B------:R-:W-:Y:S03]  /*5190*/  LDSM.16.M88.4 R188, [R6+0xd080] ;  /* 0x00d0800006bc783b */ /* 0x000fe60000000200 */
[C---:B------:R-:W-:Y:S01]  /*51a0*/  HMMA.16816.F32.BF16 R204, R208.reuse, R206, R164 ;  /* 0x000000ced0cc723c */ /* 0x040fe200000418a4 */
[----:B------:R-:W-:Y:S07]  /*51b0*/  LDSM.16.M88.4 R164, [R6+0x8080] ;  /* 0x0080800006a4783b */ /* 0x000fee0000000200 */
[C---:B------:R-:W-:Y:S01]  /*51c0*/  HMMA.16816.F32.BF16 R200, R208.reuse, R202, R128 ;  /* 0x000000cad0c8723c */ /* 0x040fe20000041880 */
[----:B------:R-:W-:Y:S07]  /*51d0*/  LDSM.16.MT88.4 R128, [R4+0x4000] ;  /* 0x004000000480783b */ /* 0x000fee0000004200 */
[C---:B------:R-:W-:Y:S01]  /*51e0*/  HMMA.16816.F32.BF16 R196, R208.reuse, R198, R12 ;  /* 0x000000c6d0c4723c */ /* 0x040fe2000004180c */
[----:B------:R-:W-:Y:S07]  /*51f0*/  LDSM.16.M88.4 R12, [R6+0x8880] ;  /* 0x00888000060c783b */ /* 0x000fee0000000200 */
[C---:B------:R-:W-:Y:S01]  /*5200*/  HMMA.16816.F32.BF16 R180, R208.reuse, R182, R176 ;  /* 0x000000b6d0b4723c */ /* 0x040fe200000418b0 */
[----:B------:R-:W-:Y:S07]  /*5210*/  LDSM.16.M88.4 R176, [R6+0x9080] ;  /* 0x0090800006b0783b */ /* 0x000fee0000000200 */
[C---:B------:R-:W-:Y:S01]  /*5220*/  HMMA.16816.F32.BF16 R144, R208.reuse, R146, R172 ;  /* 0x00000092d090723c */ /* 0x040fe200000418ac */
[----:B------:R-:W-:Y:S07]  /*5230*/  LDSM.16.M88.4 R172, [R6+0xb080] ;  /* 0x00b0800006ac783b */ /* 0x000fee0000000200 */
[C---:B------:R-:W-:Y:S01]  /*5240*/  HMMA.16816.F32.BF16 R72, R208.reuse, R170, R72 ;  /* 0x000000aad048723c */ /* 0x040fe20000041848 */
[----:B------:R-:W1:Y:S07]  /*5250*/  LDSM.16.M88.4 R168, [R6+0xa080] ;  /* 0x00a0800006a8783b */ /* 0x000e6e0000000200 */
[C---:B------:R-:W-:Y:S01]  /*5260*/  HMMA.16816.F32.BF16 R60, R208.reuse, R62, R160 ;  /* 0x0000003ed03c723c */ /* 0x040fe200000418a0 */
[----:B------:R-:W-:Y:S07]  /*5270*/  LDSM.16.M88.4 R160, [R6+0xe880] ;  /* 0x00e8800006a0783b */ /* 0x000fee0000000200 */
[C---:B------:R-:W-:Y:S08]  /*5280*/  HMMA.16816.F32.BF16 R16, R208.reuse, R150, R16 ;  /* 0x00000096d010723c */ /* 0x040ff00000041810 */
        /* <DEDUP_REMOVED lines=8> */
[C---:B------:R-:W-:Y:S08]  /*5310*/  HMMA.16816.F32.BF16 R132, R208.reuse, R94, R132 ;  /* 0x0000005ed084723c */ /* 0x040ff00000041884 */
[C---:B------:R-:W-:Y:S01]  /*5320*/  HMMA.16816.F32.BF16 R36, R208.reuse, R38, R88 ;  /* 0x00000026d024723c */ /* 0x040fe20000041858 */
[----:B------:R-:W-:Y:S07]  /*5330*/  LDSM.16.MT88.4 R88, [R4+0x5000] ;  /* 0x005000000458783b */ /* 0x000fee0000004200 */
[----:B------:R-:W-:Y:S01]  /*5340*/  HMMA.16816.F32.BF16 R20, R208, R86, R20 ;  /* 0x00000056d014723c */ /* 0x000fe20000041814 */
[----:B------:R-:W-:Y:S01]  /*5350*/  LDSM.16.M88.4 R84, [R6+0xd880] ;  /* 0x00d880000654783b */ /* 0x000fe20000000200 */
[----:B0-----:R-:W-:-:S02]  /*5360*/  LOP3.LUT R9, R212, 0x3, RZ, 0xc0, !PT ;  /* 0x00000003d4097812 */ /* 0x001fc400078ec0ff */
[----:B------:R-:W-:Y:S01]  /*5370*/  IADD3 R214, R3, 0x8, RZ ;  /* 0x0000000803d67810 */ /* 0x000fe20007ffe0ff */
[----:B------:R-:W-:Y:S03]  /*5380*/  LDSM.16.M88.4 R92, [R6+0xc880] ;  /* 0x00c88000065c783b */ /* 0x000fe60000000200 */
[----:B------:R-:W-:Y:S01]  /*5390*/  HMMA.16816.F32.BF16 R208, R208, R50, R56 ;  /* 0x00000032d0d0723c */ /* 0x000fe20000041838 */
[----:B------:R-:W0:Y:S04]  /*53a0*/  LDSM.16.M88.4 R56, [R6+0xb880] ;  /* 0x00b880000638783b */ /* 0x000e280000000200 */
[----:B------:R-:W3:Y:S03]  /*53b0*/  LDSM.16.M88.4 R48, [R6+0x9880] ;  /* 0x009880000630783b */ /* 0x000ee60000000200 */
[C---:B-1----:R-:W-:Y:S01]  /*53c0*/  HMMA.16816.F32.BF16 R144, R128.reuse, R168, R144 ;  /* 0x000000a88090723c */ /* 0x042fe20000041890 */
[----:B------:R-:W-:Y:S07]  /*53d0*/  LDSM.16.M88.4 R148, [R6+0xf880] ;  /* 0x00f880000694783b */ /* 0x000fee0000000200 */
[C---:B--2---:R-:W-:Y:S08]  /*53e0*/  HMMA.16816.F32.BF16 R72, R128.reuse, R136, R72 ;  /* 0x000000888048723c */ /* 0x044ff00000041848 */
[C---:B0-----:R-:W-:Y:S08]  /*53f0*/  HMMA.16816.F32.BF16 R16, R128.reuse, R56, R16 ;  /* 0x000000388010723c */ /* 0x041ff00000041810 */
[C---:B---3--:R-:W-:Y:S08]  /*5400*/  HMMA.16816.F32.BF16 R180, R128.reuse, R48, R180 ;  /* 0x0000003080b4723c */ /* 0x048ff000000418b4 */
[C---:B------:R-:W-:Y:S08]  /*5410*/  HMMA.16816.F32.BF16 R200, R128.reuse, R12, R200 ;  /* 0x0000000c80c8723c */ /* 0x040ff000000418c8 */
[----:B------:R-:W-:Y:S08]  /*5420*/  HMMA.16816.F32.BF16 R156, R128, R100, R156 ;  /* 0x00000064809c723c */ /* 0x000ff0000004189c */
[C---:B------:R-:W-:Y:S01]  /*5430*/  HMMA.16816.F32.BF16 R168, R88.reuse, R170, R144 ;  /* 0x000000aa58a8723c */ /* 0x040fe20000041890 */
[----:B------:R-:W-:Y:S07]  /*5440*/  LDSM.16.MT88.4 R144, [R4+0x6000] ;  /* 0x006000000490783b */ /* 0x000fee0000004200 */
[----:B------:R-:W-:Y:S01]  /*5450*/  HMMA.16816.F32.BF16 R16, R88, R58, R16 ;  /* 0x0000003a5810723c */ /* 0x000fe20000041810 */
[----:B------:R-:W0:Y:S07]  /*5460*/  LDSM.16.M88.4 R56, [R221+0xb880] ;  /* 0x00b88000dd38783b */ /* 0x000e2e0000000200 */
[----:B------:R-:W-:Y:S08]  /*5470*/  HMMA.16816.F32.BF16 R204, R128, R164, R204 ;  /* 0x000000a480cc723c */ /* 0x000ff000000418cc */
[----:B------:R-:W-:Y:S01]  /*5480*/  HMMA.16816.F32.BF16 R136, R88, R138, R72 ;  /* 0x0000008a5888723c */ /* 0x000fe20000041848 */
[----:B------:R-:W1:Y:S07]  /*5490*/  LDSM.16.M88.4 R72, [R221+0x8880] ;  /* 0x00888000dd48783b */ /* 0x000e6e0000000200 */
[----:B------:R-:W-:Y:S08]  /*54a0*/  HMMA.16816.F32.BF16 R60, R128, R172, R60 ;  /* 0x000000ac803c723c */ /* 0x000ff0000004183c */
[----:B------:R-:W-:Y:S01]  /*54b0*/  HMMA.16816.F32.BF16 R48, R88, R50, R180 ;  /* 0x000000325830723c */ /* 0x000fe200000418b4 */
[----:B------:R-:W2:Y:S07]  /*54c0*/  LDSM.16.M88.4 R180, [R221+0x8080] ;  /* 0x00808000ddb4783b */ /* 0x000eae0000000200 */
[C---:B------:R-:W-:Y:S08]  /*54d0*/  HMMA.16816.F32.BF16 R132, R128.reuse, R124, R132 ;  /* 0x0000007c8084723c */ /* 0x040ff00000041884 */
[----:B------:R-:W-:Y:S08]  /*54e0*/  HMMA.16816.F32.BF16 R20, R128, R140, R20 ;  /* 0x0000008c8014723c */ /* 0x000ff00000041814 */
[----:B------:R-:W-:Y:S08]  /*54f0*/  HMMA.16816.F32.BF16 R12, R88, R14, R200 ;  /* 0x0000000e580c723c */ /* 0x000ff000000418c8 */
[C---:B------:R-:W-:Y:S08]  /*5500*/  HMMA.16816.F32.BF16 R36, R128.reuse, R160, R36 ;  /* 0x000000a08024723c */ /* 0x040ff00000041824 */
[----:B------:R-:W-:Y:S01]  /*5510*/  HMMA.16816.F32.BF16 R196, R128, R176, R196 ;  /* 0x000000b080c4723c */ /* 0x000fe200000418c4 */
[----:B------:R-:W-:Y:S01]  /*5520*/  LEA R9, P2, R9, UR4, 0x1 ;  /* 0x0000000409097c11 */ /* 0x000fe2000f8408ff */
[----:B------:R-:W3:Y:S06]  /*5530*/  LDL.64 R202, [R1+0xd8] ;  /* 0x0000d80001ca7983 */ /* 0x000eec0000100a00 */
[C---:B------:R-:W-:Y:S01]  /*5540*/  HMMA.16816.F32.BF16 R156, R88.reuse, R102, R156 ;  /* 0x00000066589c723c */ /* 0x040fe2000004189c */
[----:B------:R-:W4:Y:S04]  /*5550*/  LDSM.16.MT88.4 R100, [R4+0x7000] ;  /* 0x007000000464783b */ /* 0x000f280000004200 */
[----:B------:R-:W5:Y:S03]  /*5560*/  LDL.64 R200, [R1+0xd0] ;  /* 0x0000d00001c87983 */ /* 0x000f660000100a00 */
[C---:B------:R-:W-:Y:S08]  /*5570*/  HMMA.16816.F32.BF16 R164, R88.reuse, R166, R204 ;  /* 0x000000a658a4723c */ /* 0x040ff000000418cc */
[C---:B------:R-:W-:Y:S01]  /*5580*/  HMMA.16816.F32.BF16 R60, R88.reuse, R174, R60 ;  /* 0x000000ae583c723c */ /* 0x040fe2000004183c */
[----:B------:R-:W2:Y:S07]  /*5590*/  LDSM.16.M88.4 R172, [R221+0x9080] ;  /* 0x00908000ddac783b */ /* 0x000eae0000000200 */
[----:B------:R-:W-:Y:S08]  /*55a0*/  HMMA.16816.F32.BF16 R132, R88, R126, R132 ;  /* 0x0000007e5884723c */ /* 0x000ff00000041884 */
[----:B0-----:R-:W-:Y:S08]  /*55b0*/  HMMA.16816.F32.BF16 R124, R144, R56, R16 ;  /* 0x00000038907c723c */ /* 0x001ff00000041810 */
[----:B------:R-:W-:Y:S08]  /*55c0*/  HMMA.16816.F32.BF16 R140, R88, R142, R20 ;  /* 0x0000008e588c723c */ /* 0x000ff00000041814 */
[----:B-1----:R-:W-:Y:S08]  /*55d0*/  HMMA.16816.F32.BF16 R20, R144, R72, R12 ;  /* 0x000000489014723c */ /* 0x002ff0000004180c */
[C---:B------:R-:W-:Y:S01]  /*55e0*/  HMMA.16816.F32.BF16 R160, R88.reuse, R162, R36 ;  /* 0x000000a258a0723c */ /* 0x040fe20000041824 */
[----:B------:R-:W0:Y:S07]  /*55f0*/  LDSM.16.M88.4 R36, [R221+0x9880] ;  /* 0x00988000dd24783b */ /* 0x000e2e0000000200 */
[----:B------:R-:W-:Y:S01]  /*5600*/  HMMA.16816.F32.BF16 R176, R88, R178, R196 ;  /* 0x000000b258b0723c */ /* 0x000fe200000418c4 */
[----:B------:R-:W-:-:S07]  /*5610*/  LOP3.LUT R10, R9, 0x70, RZ, 0xfc, !PT ;  /* 0x00000070090a7812 */ /* 0x000fce00078efcff */
[----:B--2---:R-:W-:Y:S01]  /*5620*/  HMMA.16816.F32.BF16 R164, R144, R180, R164 ;  /* 0x000000b490a4723c */ /* 0x004fe200000418a4 */
[----:B------:R-:W-:Y:S01]  /*5630*/  IMAD.X R15, RZ, RZ, UR5, P2 ;  /* 0x00000005ff0f7e24 */ /* 0x000fe200090e06ff */
[C---:B------:R-:W-:Y:S01]  /*5640*/  LOP3.LUT R11, R9.reuse, 0x71, RZ, 0xfc, !PT ;  /* 0x00000071090b7812 */ /* 0x040fe200078efcff */
[----:B------:R-:W2:Y:S01]  /*5650*/  LDL.64 R198, [R1+0x170] ;  /* 0x0001700001c67983 */ /* 0x000ea20000100a00 */
[C---:B------:R-:W-:Y:S02]  /*5660*/  ISETP.GT.U32.AND P5, PT, R10.reuse, R3, PT ;  /* 0x000000030a00720c */ /* 0x040fe40003fa4070 */
[-C--:B------:R-:W-:Y:S01]  /*5670*/  ISETP.GT.U32.AND P0, PT, R10, R214.reuse, PT ;  /* 0x000000d60a00720c */ /* 0x080fe20003f04070 */
[----:B------:R-:W2:Y:S01]  /*5680*/  LDL.64 R196, [R1+0x150] ;  /* 0x0001500001c47983 */ /* 0x000ea20000100a00 */
[----:B------:R-:W-:Y:S02]  /*5690*/  LOP3.LUT R10, R9, 0x79, RZ, 0xfc, !PT ;  /* 0x00000079090a7812 */ /* 0x000fe400078efcff */
[----:B------:R-:W-:-:S02]  /*56a0*/  ISETP.GT.U32.AND P1, PT, R11, R214, PT ;  /* 0x000000d60b00720c */ /* 0x000fc40003f24070 */
[-C--:B------:R-:W-:Y:S02]  /*56b0*/  ISETP.GT.U32.AND P4, PT, R11, R3.reuse, PT ;  /* 0x000000030b00720c */ /* 0x080fe40003f84070 */
[----:B------:R-:W-:Y:S01]  /*56c0*/  ISETP.GT.U32.AND.EX P5, PT, R15, RZ, PT, P5 ;  /* 0x000000ff0f00720c */ /* 0x000fe20003fa4150 */
[C---:B----4-:R-:W-:Y:S01]  /*56d0*/  HMMA.16816.F32.BF16 R56, R100.reuse, R58, R124 ;  /* 0x0000003a6438723c */ /* 0x050fe2000004187c */
[----:B------:R-:W-:Y:S01]  /*56e0*/  LOP3.LUT R11, R9, 0x78, RZ, 0xfc, !PT ;  /* 0x00000078090b7812 */ /* 0x000fe200078efcff */
[----:B------:R-:W1:Y:S01]  /*56f0*/  LDSM.16.M88.4 R124, [R221+0xa080] ;  /* 0x00a08000dd7c783b */ /* 0x000e620000000200 */
[-C--:B------:R-:W-:Y:S02]  /*5700*/  ISETP.GT.U32.AND P3, PT, R10, R3.reuse, PT ;  /* 0x000000030a00720c */ /* 0x080fe40003f64070 */
[----:B------:R-:W-:Y:S02]  /*5710*/  SEL R16, RZ, 0x7fff8, !P5 ;  /* 0x0007fff8ff107807 */ /* 0x000fe40006800000 */
[C---:B------:R-:W-:Y:S01]  /*5720*/  ISETP.GT.U32.AND P6, PT, R11.reuse, R3, PT ;  /* 0x000000030b00720c */ /* 0x040fe20003fc4070 */
[----:B------:R-:W-:Y:S01]  /*5730*/  HMMA.16816.F32.BF16 R72, R100, R74, R20 ;  /* 0x0000004a6448723c */ /* 0x000fe20000041814 */
[----:B------:R-:W-:-:S02]  /*5740*/  ISETP.GT.U32.AND P5, PT, R11, R214, PT ;  /* 0x000000d60b00720c */ /* 0x000fc40003fa4070 */
[C---:B------:R-:W-:Y:S02]  /*5750*/  ISETP.GT.U32.AND.EX P0, PT, R15.reuse, RZ, PT, P0 ;  /* 0x000000ff0f00720c */ /* 0x040fe40003f04100 */
[----:B------:R-:W-:Y:S02]  /*5760*/  ISETP.GT.U32.AND.EX P1, PT, R15, RZ, PT, P1 ;  /* 0x000000ff0f00720c */ /* 0x000fe40003f24110 */
[----:B------:R-:W-:Y:S01]  /*5770*/  LOP3.LUT R11, R9, 0x60, RZ, 0xfc, !PT ;  /* 0x00000060090b7812 */ /* 0x000fe200078efcff */
[----:B------:R-:W-:Y:S01]  /*5780*/  HMMA.16816.F32.BF16 R184, R128, R84, R184 ;  /* 0x0000005480b8723c */ /* 0x000fe200000418b8 */
[----:B------:R-:W-:Y:S02]  /*5790*/  ISETP.GT.U32.AND P2, PT, R10, R214, PT ;  /* 0x000000d60a00720c */ /* 0x000fe40003f44070 */
[----:B------:R-:W-:Y:S02]  /*57a0*/  ISETP.GT.U32.AND.EX P3, PT, R15, RZ, PT, P3 ;  /* 0x000000ff0f00720c */ /* 0x000fe40003f64130 */
[----:B------:R-:W-:-:S02]  /*57b0*/  LOP3.LUT R10, R9, 0x61, RZ, 0xfc, !PT ;  /* 0x00000061090a7812 */ /* 0x000fc400078efcff */
[----:B------:R-:W-:Y:S01]  /*57c0*/  SEL R13, RZ, 0x1fffe, !P0 ;  /* 0x0001fffeff0d7807 */ /* 0x000fe20004000000 */
[----:B------:R-:W-:Y:S01]  /*57d0*/  HMMA.16816.F32.BF16 R176, R144, R172, R176 ;  /* 0x000000ac90b0723c */ /* 0x000fe200000418b0 */
[----:B------:R-:W-:Y:S02]  /*57e0*/  ISETP.GT.U32.AND.EX P4, PT, R15, RZ, PT, P4 ;  /* 0x000000ff0f00720c */ /* 0x000fe40003f84140 */
[----:B------:R-:W-:Y:S02]  /*57f0*/  SEL R19, RZ, 0x1, !P1 ;  /* 0x00000001ff137807 */ /* 0x000fe40004800000 */
[C---:B------:R-:W-:Y:S02]  /*5800*/  ISETP.GT.U32.AND P0, PT, R11.reuse, R3, PT ;  /* 0x000000030b00720c */ /* 0x040fe40003f04070 */
[----:B------:R-:W-:Y:S01]  /*5810*/  ISETP.GT.U32.AND P1, PT, R11, R214, PT ;  /* 0x000000d60b00720c */ /* 0x000fe20003f24070 */
[----:B------:R-:W-:Y:S01]  /*5820*/  HMMA.16816.F32.BF16 R180, R100, R182, R164 ;  /* 0x000000b664b4723c */ /* 0x000fe200000418a4 */
[----:B------:R-:W-:Y:S01]  /*5830*/  ISETP.GT.U32.AND.EX P5, PT, R15, RZ, PT, P5 ;  /* 0x000000ff0f00720c */ /* 0x000fe20003fa4150 */
[----:B------:R-:W4:Y:S01]  /*5840*/  LDSM.16.M88.4 R164, [R221+0xa880] ;  /* 0x00a88000dda4783b */ /* 0x000f220000000200 */
[----:B------:R-:W-:-:S02]  /*5850*/  SEL R11, RZ, 0x4, !P3 ;  /* 0x00000004ff0b7807 */ /* 0x000fc40005800000 */
[C---:B------:R-:W-:Y:S02]  /*5860*/  ISETP.GT.U32.AND P3, PT, R10.reuse, R214, PT ;  /* 0x000000d60a00720c */ /* 0x040fe40003f64070 */
[C---:B------:R-:W-:Y:S02]  /*5870*/  ISETP.GT.U32.AND.EX P6, PT, R15.reuse, RZ, PT, P6 ;  /* 0x000000ff0f00720c */ /* 0x040fe40003fc4160 */
[----:B------:R-:W-:Y:S02]  /*5880*/  SEL R20, RZ, 0x4, !P4 ;  /* 0x00000004ff147807 */ /* 0x000fe40006000000 */
[----:B------:R-:W-:Y:S02]  /*5890*/  ISETP.GT.U32.AND P4, PT, R10, R3, PT ;  /* 0x000000030a00720c */ /* 0x000fe40003f84070 */
[----:B------:R-:W-:Y:S02]  /*58a0*/  SEL R17, RZ, 0x1fffe, !P5 ;  /* 0x0001fffeff117807 */ /* 0x000fe40006800000 */
[----:B------:R-:W-:-:S02]  /*58b0*/  ISETP.GT.U32.AND.EX P0, PT, R15, RZ, PT, P0 ;  /* 0x000000ff0f00720c */ /* 0x000fc40003f04100 */
[----:B------:R-:W-:Y:S02]  /*58c0*/  ISETP.GT.U32.AND.EX P1, PT, R15, RZ, PT, P1 ;  /* 0x000000ff0f00720c */ /* 0x000fe40003f24110 */
[----:B------:R-:W-:Y:S02]  /*58d0*/  IADD3 R10, P5, R9, 0x38, RZ ;  /* 0x00000038090a7810 */ /* 0x000fe40007fbe0ff */
[----:B------:R-:W-:Y:S02]  /*58e0*/  SEL R18, RZ, 0x7fff8, !P6 ;  /* 0x0007fff8ff127807 */ /* 0x000fe40007000000 */
[----:B------:R-:W-:Y:S02]  /*58f0*/  ISETP.GT.U32.AND.EX P3, PT, R15, RZ, PT, P3 ;  /* 0x000000ff0f00720c */ /* 0x000fe40003f64130 */
[----:B------:R-:W-:Y:S02]  /*5900*/  IADD3 R22, P6, R9, 0x8, RZ ;  /* 0x0000000809167810 */ /* 0x000fe40007fde0ff */
[----:B------:R-:W-:-:S02]  /*5910*/  SEL R12, RZ, 0x7fff8, !P0 ;  /* 0x0007fff8ff0c7807 */ /* 0x000fc40004000000 */
[----:B------:R-:W-:Y:S02]  /*5920*/  SEL R14, RZ, 0x1fffe, !P1 ;  /* 0x0001fffeff0e7807 */ /* 0x000fe40004800000 */
[CC--:B------:R-:W-:Y:S02]  /*5930*/  ISETP.GT.U32.AND P0, PT, R10.reuse, R3.reuse, PT ;  /* 0x000000030a00720c */ /* 0x0c0fe40003f04070 */
[----:B------:R-:W-:Y:S02]  /*5940*/  ISETP.GT.U32.AND P1, PT, R10, R214, PT ;  /* 0x000000d60a00720c */ /* 0x000fe40003f24070 */
[----:B------:R-:W-:Y:S02]  /*5950*/  SEL R10, RZ, 0x1, !P3 ;  /* 0x00000001ff0a7807 */ /* 0x000fe40005800000 */
[----:B------:R-:W-:Y:S01]  /*5960*/  ISETP.GT.U32.AND P3, PT, R22, R3, PT ;  /* 0x000000031600720c */ /* 0x000fe20003f64070 */
[--C-:B------:R-:W-:Y:S01]  /*5970*/  IMAD.X R22, RZ, RZ, R15.reuse, P5 ;  /* 0x000000ffff167224 */ /* 0x100fe200028e060f */
[----:B0-----:R-:W-:Y:S01]  /*5980*/  HMMA.16816.F32.BF16 R48, R144, R36, R48 ;  /* 0x000000249030723c */ /* 0x001fe20000041830 */
[----:B------:R-:W-:Y:S01]  /*5990*/  IMAD.X R23, RZ, RZ, R15, P6 ;  /* 0x000000ffff177224 */ /* 0x000fe200030e060f */
[----:B------:R-:W-:Y:S01]  /*59a0*/  LOP3.LUT R21, R9, 0x69, RZ, 0xfc, !PT ;  /* 0x0000006909157812 */ /* 0x000fe200078efcff */
[----:B------:R-:W-:Y:S01]  /*59b0*/  FMUL R56, R56, c[0x0][0x188] ;  /* 0x0000620038387a20 */ /* 0x000fe20000400000 */
[----:B------:R-:W-:Y:S01]  /*59c0*/  ISETP.GT.U32.AND.EX P0, PT, R22, RZ, PT, P0 ;  /* 0x000000ff1600720c */ /* 0x000fe20003f04100 */
[----:B------:R-:W-:Y:S01]  /*59d0*/  FMUL R58, R58, c[0x0][0x188] ;  /* 0x000062003a3a7a20 */ /* 0x000fe20000400000 */
[----:B------:R-:W-:Y:S01]  /*59e0*/  ISETP.GT.U32.AND.EX P1, PT, R22, RZ, PT, P1 ;  /* 0x000000ff1600720c */ /* 0x000fe20003f24110 */
[----:B------:R-:W-:Y:S01]  /*59f0*/  FMUL R72, R72, c[0x0][0x188] ;  /* 0x0000620048487a20 */ /* 0x000fe20000400000 */
[----:B------:R-:W-:-:S02]  /*5a00*/  ISETP.GT.U32.AND.EX P4, PT, R15, RZ, PT, P4 ;  /* 0x000000ff0f00720c */ /* 0x000fc40003f84140 */
[----:B------:R-:W-:Y:S01]  /*5a10*/  LOP3.LUT R22, R9, 0x68, RZ, 0xfc, !PT ;  /* 0x0000006809167812 */ /* 0x000fe200078efcff */
[----:B------:R-:W-:Y:S01]  /*5a20*/  HMMA.16816.F32.BF16 R152, R128, R188, R152 ;  /* 0x000000bc8098723c */ /* 0x000fe20000041898 */
[----:B------:R-:W-:Y:S02]  /*5a30*/  ISETP.GT.U32.AND.EX P3, PT, R23, RZ, PT, P3 ;  /* 0x000000ff1700720c */ /* 0x000fe40003f64130 */
[CC--:B------:R-:W-:Y:S02]  /*5a40*/  ISETP.GT.U32.AND P5, PT, R21.reuse, R3.reuse, PT ;  /* 0x000000031500720c */ /* 0x0c0fe40003fa4070 */
[-C--:B------:R-:W-:Y:S02]  /*5a50*/  ISETP.GT.U32.AND P6, PT, R21, R214.reuse, PT ;  /* 0x000000d61500720c */ /* 0x080fe40003fc4070 */
[----:B------:R-:W-:Y:S01]  /*5a60*/  SEL R21, RZ, 0x4, !P4 ;  /* 0x00000004ff157807 */ /* 0x000fe20006000000 */
[----:B------:R-:W-:Y:S01]  /*5a70*/  HMMA.16816.F32.BF16 R84, R88, R86, R184 ;  /* 0x000000565854723c */ /* 0x000fe200000418b8 */
[----:B------:R-:W-:Y:S01]  /*5a80*/  FSEL R188, R58, -INF , !P1 ;  /* 0xff8000003abc7808 */ /* 0x000fe20004800000 */
[----:B------:R-:W-:Y:S01]  /*5a90*/  FMUL R37, R180, c[0x0][0x188] ;  /* 0x00006200b4257a20 */ /* 0x000fe20000400000 */
[----:B------:R-:W-:Y:S01]  /*5aa0*/  ISETP.GT.U32.AND P4, PT, R9, R3, PT ;  /* 0x000000030900720c */ /* 0x000fe20003f84070 */
[----:B------:R-:W-:Y:S01]  /*5ab0*/  FMUL R36, R74, c[0x0][0x188] ;  /* 0x000062004a247a20 */ /* 0x000fe20000400000 */
[----:B------:R-:W-:-:S03]  /*5ac0*/  ISETP.GT.U32.AND P1, PT, R22, R214, PT ;  /* 0x000000d61600720c */ /* 0x000fc60003f24070 */
[----:B------:R-:W-:Y:S01]  /*5ad0*/  HMMA.16816.F32.BF16 R176, R100, R174, R176 ;  /* 0x000000ae64b0723c */ /* 0x000fe200000418b0 */
[----:B------:R-:W-:Y:S01]  /*5ae0*/  FSEL R187, R56, -INF , !P0 ;  /* 0xff80000038bb7808 */ /* 0x000fe20004000000 */
[----:B------:R-:W0:Y:S01]  /*5af0*/  LDSM.16.M88.4 R172, [R221+0xb080] ;  /* 0x00b08000ddac783b */ /* 0x000e220000000200 */
[-C--:B------:R-:W-:Y:S02]  /*5b00*/  ISETP.GT.U32.AND P0, PT, R22, R3.reuse, PT ;  /* 0x000000031600720c */ /* 0x080fe40003f04070 */
[----:B------:R-:W-:Y:S01]  /*5b10*/  FSEL R22, R72, -INF , !P3 ;  /* 0xff80000048167808 */ /* 0x000fe20005800000 */
[----:B------:R-:W-:Y:S01]  /*5b20*/  FMUL R23, R181, c[0x0][0x188] ;  /* 0x00006200b5177a20 */ /* 0x000fe20000400000 */
[----:B------:R-:W-:Y:S01]  /*5b30*/  ISETP.GE.U32.AND P3, PT, R9, R3, PT ;  /* 0x000000030900720c */ /* 0x000fe20003f66070 */
[----:B-1----:R-:W-:Y:S01]  /*5b40*/  HMMA.16816.F32.BF16 R168, R144, R124, R168 ;  /* 0x0000007c90a8723c */ /* 0x002fe200000418a8 */
[----:B------:R-:W-:-:S07]  /*5b50*/  ISETP.GT.U32.AND.EX P4, PT, R15, RZ, PT, P4 ;  /* 0x000000ff0f00720c */ /* 0x000fce0003f84140 */
[----:B------:R-:W-:Y:S01]  /*5b60*/  HMMA.16816.F32.BF16 R192, R128, R92, R192 ;  /* 0x0000005c80c0723c */ /* 0x000fe200000418c0 */
[----:B------:R-:W-:Y:S01]  /*5b70*/  ISETP.GE.U32.AND.EX P3, PT, R15, RZ, PT, P3 ;  /* 0x000000ff0f00720c */ /* 0x000fe20003f66130 */
[----:B------:R-:W-:Y:S01]  /*5b80*/  FMUL R75, R75, c[0x0][0x188] ;  /* 0x000062004b4b7a20 */ /* 0x000fe20000400000 */
[----:B------:R-:W-:Y:S01]  /*5b90*/  FSEL R37, R37, -INF , !P4 ;  /* 0xff80000025257808 */ /* 0x000fe20006000000 */
[----:B------:R-:W-:Y:S01]  /*5ba0*/  FMUL R57, R57, c[0x0][0x188] ;  /* 0x0000620039397a20 */ /* 0x000fe20000400000 */
[----:B------:R-:W-:Y:S01]  /*5bb0*/  FSEL R36, R36, -INF , !P4 ;  /* 0xff80000024247808 */ /* 0x000fe20006000000 */
[----:B------:R-:W2:Y:S01]  /*5bc0*/  LDL.64 R184, [R1+0x178] ;  /* 0x0001780001b87983 */ /* 0x000ea20000100a00 */
[-C--:B------:R-:W-:Y:S02]  /*5bd0*/  ISETP.GT.U32.AND P4, PT, R9, R214.reuse, PT ;  /* 0x000000d60900720c */ /* 0x080fe40003f84070 */
[----:B------:R-:W-:Y:S01]  /*5be0*/  FSEL R23, R23, -INF , !P3 ;  /* 0xff80000017177808 */ /* 0x000fe20005800000 */
[----:B------:R-:W-:Y:S01]  /*5bf0*/  FMUL R125, R182, c[0x0][0x188] ;  /* 0x00006200b67d7a20 */ /* 0x000fe20000400000 */
[----:B------:R-:W-:Y:S01]  /*5c00*/  ISETP.GE.U32.AND P3, PT, R9, R214, PT ;  /* 0x000000d60900720c */ /* 0x000fe20003f66070 */
[----:B------:R-:W-:Y:S01]  /*5c10*/  FMUL R124, R183, c[0x0][0x188] ;  /* 0x00006200b77c7a20 */ /* 0x000fe20000400000 */
[C---:B------:R-:W-:Y:S01]  /*5c20*/  ISETP.GT.U32.AND.EX P4, PT, R15.reuse, RZ, PT, P4 ;  /* 0x000000ff0f00720c */ /* 0x040fe20003f84140 */
[----:B------:R-:W-:Y:S01]  /*5c30*/  HMMA.16816.F32.BF16 R48, R100, R38, R48 ;  /* 0x000000266430723c */ /* 0x000fe20000041830 */
[----:B------:R-:W-:-:S02]  /*5c40*/  ISETP.GE.U32.AND.EX P3, PT, R15, RZ, PT, P3 ;  /* 0x000000ff0f00720c */ /* 0x000fc40003f66130 */
[----:B------:R-:W-:Y:S02]  /*5c50*/  FSEL R125, R125, -INF , !P4 ;  /* 0xff8000007d7d7808 */ /* 0x000fe40006000000 */
[C---:B------:R-:W-:Y:S02]  /*5c60*/  ISETP.GT.U32.AND.EX P5, PT, R15.reuse, RZ, PT, P5 ;  /* 0x000000ff0f00720c */ /* 0x040fe40003fa4150 */
[----:B------:R-:W-:Y:S02]  /*5c70*/  ISETP.GT.U32.AND.EX P6, PT, R15, RZ, PT, P6 ;  /* 0x000000ff0f00720c */ /* 0x000fe40003fc4160 */
[C---:B------:R-:W-:Y:S02]  /*5c80*/  IADD3 R74, P4, R9.reuse, 0x9, RZ ;  /* 0x00000009094a7810 */ /* 0x040fe40007f9e0ff */
[----:B------:R-:W-:Y:S02]  /*5c90*/  FSEL R124, R124, -INF , !P3 ;  /* 0xff8000007c7c7808 */ /* 0x000fe40005800000 */
[----:B------:R-:W-:-:S02]  /*5ca0*/  IADD3 R72, P3, R9, 0x10, RZ ;  /* 0x0000001009487810 */ /* 0x000fc40007f7e0ff */
[----:B------:R-:W-:Y:S02]  /*5cb0*/  SEL R56, RZ, 0x4, !P5 ;  /* 0x00000004ff387807 */ /* 0x000fe40006800000 */
[----:B------:R-:W-:Y:S02]  /*5cc0*/  SEL R58, RZ, 0x1, !P6 ;  /* 0x00000001ff3a7807 */ /* 0x000fe40007000000 */
[C---:B------:R-:W-:Y:S02]  /*5cd0*/  ISETP.GT.U32.AND P5, PT, R74.reuse, R3, PT ;  /* 0x000000034a00720c */ /* 0x040fe40003fa4070 */
[----:B------:R-:W-:Y:S01]  /*5ce0*/  ISETP.GT.U32.AND P6, PT, R74, R214, PT ;  /* 0x000000d64a00720c */ /* 0x000fe20003fc4070 */
[----:B------:R-:W-:Y:S01]  /*5cf0*/  IMAD.X R74, RZ, RZ, R15, P4 ;  /* 0x000000ffff4a7224 */ /* 0x000fe200020e060f */
[----:B------:R-:W-:Y:S01]  /*5d00*/  HMMA.16816.F32.BF16 R128, R128, R148, R208 ;  /* 0x000000948080723c */ /* 0x000fe200000418d0 */
[C---:B------:R-:W-:Y:S02]  /*5d10*/  ISETP.GT.U32.AND.EX P0, PT, R15.reuse, RZ, PT, P0 ;  /* 0x000000ff0f00720c */ /* 0x040fe40003f04100 */
[----:B------:R-:W-:-:S05]  /*5d20*/  ISETP.GT.U32.AND.EX P1, PT, R15, RZ, PT, P1 ;  /* 0x000000ff0f00720c */ /* 0x000fca0003f24110 */
[C---:B----4-:R-:W-:Y:S01]  /*5d30*/  HMMA.16816.F32.BF16 R136, R144.reuse, R164, R136 ;  /* 0x000000a49088723c */ /* 0x050fe20000041888 */
[----:B------:R-:W-:Y:S01]  /*5d40*/  IMAD.X R148, RZ, RZ, R15, P3 ;  /* 0x000000ffff947224 */ /* 0x000fe200018e060f */
[----:B------:R-:W-:Y:S02]  /*5d50*/  ISETP.GT.U32.AND P4, PT, R72, R3, PT ;  /* 0x000000034800720c */ /* 0x000fe40003f84070 */
[C---:B------:R-:W-:Y:S02]  /*5d60*/  ISETP.GT.U32.AND.EX P5, PT, R74.reuse, RZ, PT, P5 ;  /* 0x000000ff4a00720c */ /* 0x040fe40003fa4150 */
[----:B------:R-:W-:Y:S01]  /*5d70*/  ISETP.GT.U32.AND.EX P6, PT, R74, RZ, PT, P6 ;  /* 0x000000ff4a00720c */ /* 0x000fe20003fc4160 */
[----:B------:R-:W-:Y:S01]  /*5d80*/  FMUL R74, R176, c[0x0][0x188] ;  /* 0x00006200b04a7a20 */ /* 0x000fe20000400000 */
[----:B------:R-:W-:Y:S01]  /*5d90*/  ISETP.GT.U32.AND P3, PT, R72, R214, PT ;  /* 0x000000d64800720c */ /* 0x000fe20003f64070 */
[----:B------:R-:W-:Y:S01]  /*5da0*/  FMUL R149, R178, c[0x0][0x188] ;  /* 0x00006200b2957a20 */ /* 0x000fe20000400000 */
[----:B------:R-:W-:Y:S01]  /*5db0*/  SEL R38, RZ, 0x7fff8, !P0 ;  /* 0x0007fff8ff267807 */ /* 0x000fe20004000000 */
[----:B------:R-:W-:Y:S01]  /*5dc0*/  FMUL R48, R48, c[0x0][0x188] ;  /* 0x0000620030307a20 */ /* 0x000fe20000400000 */
[C---:B------:R-:W-:Y:S01]  /*5dd0*/  ISETP.GT.U32.AND.EX P4, PT, R148.reuse, RZ, PT, P4 ;  /* 0x000000ff9400720c */ /* 0x040fe20003f84140 */
[----:B0-----:R-:W-:Y:S01]  /*5de0*/  HMMA.16816.F32.BF16 R60, R144, R172, R60 ;  /* 0x000000ac903c723c */ /* 0x001fe2000004183c */
[----:B------:R-:W-:Y:S01]  /*5df0*/  IADD3 R72, P0, R9, 0x18, RZ ;  /* 0x0000001809487810 */ /* 0x000fe20007f1e0ff */
[----:B------:R-:W-:Y:S01]  /*5e00*/  FMUL R177, R177, c[0x0][0x188] ;  /* 0x00006200b1b17a20 */ /* 0x000fe20000400000 */
[----:B------:R-:W-:Y:S01]  /*5e10*/  ISETP.GT.U32.AND.EX P3, PT, R148, RZ, PT, P3 ;  /* 0x000000ff9400720c */ /* 0x000fe20003f64130 */
[----:B------:R-:W-:Y:S01]  /*5e20*/  FMUL R148, R73, c[0x0][0x188] ;  /* 0x0000620049947a20 */ /* 0x000fe20000400000 */
[----:B------:R-:W-:-:S02]  /*5e30*/  SEL R39, RZ, 0x1fffe, !P1 ;  /* 0x0001fffeff277807 */ /* 0x000fc40004800000 */
[----:B------:R-:W-:Y:S01]  /*5e40*/  ISETP.GT.U32.AND.EX P2, PT, R15, RZ, PT, P2 ;  /* 0x000000ff0f00720c */ /* 0x000fe20003f44120 */
[----:B------:R-:W-:Y:S01]  /*5e50*/  HMMA.16816.F32.BF16 R168, R100, R126, R168 ;  /* 0x0000007e64a8723c */ /* 0x000fe200000418a8 */
[----:B------:R-:W-:Y:S01]  /*5e60*/  FSEL R178, R74, -INF , !P4 ;  /* 0xff8000004ab27808 */ /* 0x000fe20006000000 */
[----:B------:R-:W-:Y:S01]  /*5e70*/  IMAD.X R74, RZ, RZ, R15, P0 ;  /* 0x000000ffff4a7224 */ /* 0x000fe200000e060f */
[----:B------:R-:W-:Y:S01]  /*5e80*/  IADD3 R73, P1, R9, 0x11, RZ ;  /* 0x0000001109497810 */ /* 0x000fe20007f3e0ff */
[----:B------:R-:W-:Y:S01]  /*5e90*/  IMAD.IADD R13, R19, 0x1, R13 ;  /* 0x00000001130d7824 */ /* 0x000fe200078e020d */
[----:B------:R-:W-:Y:S01]  /*5ea0*/  ISETP.GT.U32.AND P4, PT, R72, R3, PT ;  /* 0x000000034800720c */ /* 0x000fe20003f84070 */
[----:B------:R-:W-:Y:S01]  /*5eb0*/  IMAD.IADD R10, R10, 0x1, R14 ;  /* 0x000000010a0a7824 */ /* 0x000fe200078e020e */
[----:B------:R-:W-:Y:S01]  /*5ec0*/  FSEL R149, R149, -INF , !P3 ;  /* 0xff80000095957808 */ /* 0x000fe20005800000 */
[----:B------:R-:W-:Y:S01]  /*5ed0*/  HMMA.16816.F32.BF16 R152, R88, R190, R152 ;  /* 0x000000be5898723c */ /* 0x000fe20000041898 */
[----:B------:R-:W-:Y:S01]  /*5ee0*/  FSEL R148, R148, -INF , !P5 ;  /* 0xff80000094947808 */ /* 0x000fe20006800000 */
[----:B------:R-:W4:Y:S01]  /*5ef0*/  LDL.64 R208, [R1+0x50] ;  /* 0x0000500001d07983 */ /* 0x000f220000100a00 */
[----:B------:R-:W-:-:S02]  /*5f00*/  FSEL R176, R75, -INF , !P6 ;  /* 0xff8000004bb07808 */ /* 0x000fc40007000000 */
[-C--:B------:R-:W-:Y:S01]  /*5f10*/  ISETP.GT.U32.AND P3, PT, R72, R214.reuse, PT ;  /* 0x000000d64800720c */ /* 0x080fe20003f64070 */
[--C-:B------:R-:W-:Y:S01]  /*5f20*/  IMAD.X R72, RZ, RZ, R15.reuse, P1 ;  /* 0x000000ffff487224 */ /* 0x100fe200008e060f */
[----:B------:R-:W-:Y:S01]  /*5f30*/  ISETP.GT.U32.AND P5, PT, R73, R3, PT ;  /* 0x000000034900720c */ /* 0x000fe20003fa4070 */
[----:B------:R-:W-:Y:S01]  /*5f40*/  FMUL R173, R179, c[0x0][0x188] ;  /* 0x00006200b3ad7a20 */ /* 0x000fe20000400000 */
[----:B------:R-:W-:Y:S01]  /*5f50*/  ISETP.GT.U32.AND P6, PT, R73, R214, PT ;  /* 0x000000d64900720c */ /* 0x000fe20003fc4070 */
[----:B------:R-:W-:Y:S01]  /*5f60*/  FMUL R127, R49, c[0x0][0x188] ;  /* 0x00006200317f7a20 */ /* 0x000fe20000400000 */
[----:B------:R-:W-:Y:S01]  /*5f70*/  ISETP.GT.U32.AND.EX P4, PT, R74, RZ, PT, P4 ;  /* 0x000000ff4a00720c */ /* 0x000fe20003f84140 */
[----:B------:R-:W-:Y:S01]  /*5f80*/  FMUL R172, R51, c[0x0][0x188] ;  /* 0x0000620033ac7a20 */ /* 0x000fe20000400000 */
[----:B------:R-:W-:Y:S01]  /*5f90*/  IADD3 R73, P1, R9, 0x19, RZ ;  /* 0x0000001909497810 */ /* 0x000fe20007f3e0ff */
[----:B------:R-:W-:Y:S01]  /*5fa0*/  FMUL R179, R50, c[0x0][0x188] ;  /* 0x0000620032b37a20 */ /* 0x000fe20000400000 */
[----:B------:R-:W-:Y:S01]  /*5fb0*/  FSEL R126, R48, -INF , !P4 ;  /* 0xff800000307e7808 */ /* 0x000fe20006000000 */
[----:B------:R-:W-:Y:S01]  /*5fc0*/  HMMA.16816.F32.BF16 R136, R100, R166, R136 ;  /* 0x000000a66488723c */ /* 0x000fe20000041888 */
[----:B------:R-:W0:Y:S01]  /*5fd0*/  LDSM.16.M88.4 R48, [R221+0xd880] ;  /* 0x00d88000dd30783b */ /* 0x000e220000000200 */
[----:B------:R-:W-:Y:S01]  /*5fe0*/  IMAD.X R75, RZ, RZ, R15, P1 ;  /* 0x000000ffff4b7224 */ /* 0x000fe200008e060f */
[----:B------:R-:W-:-:S02]  /*5ff0*/  ISETP.GT.U32.AND.EX P5, PT, R72, RZ, PT, P5 ;  /* 0x000000ff4800720c */ /* 0x000fc40003fa4150 */
[----:B------:R-:W-:Y:S01]  /*6000*/  ISETP.GT.U32.AND.EX P6, PT, R72, RZ, PT, P6 ;  /* 0x000000ff4800720c */ /* 0x000fe20003fc4160 */
[----:B------:R-:W-:Y:S01]  /*6010*/  FMUL R168, R168, c[0x0][0x188] ;  /* 0x00006200a8a87a20 */ /* 0x000fe20000400000 */
[C---:B------:R-:W-:Y:S01]  /*6020*/  ISETP.GT.U32.AND P0, PT, R73.reuse, R3, PT ;  /* 0x000000034900720c */ /* 0x040fe20003f04070 */
[----:B------:R-:W-:Y:S01]  /*6030*/  FMUL R170, R170, c[0x0][0x188] ;  /* 0x00006200aaaa7a20 */ /* 0x000fe20000400000 */
[----:B------:R-:W-:Y:S01]  /*6040*/  ISETP.GT.U32.AND P1, PT, R73, R214, PT ;  /* 0x000000d64900720c */ /* 0x000fe20003f24070 */
[----:B------:R-:W-:Y:S01]  /*6050*/  HMMA.16816.F32.BF16 R60, R100, R174, R60 ;  /* 0x000000ae643c723c */ /* 0x000fe2000004183c */
[----:B------:R-:W-:Y:S01]  /*6060*/  FSEL R177, R177, -INF , !P5 ;  /* 0xff800000b1b17808 */ /* 0x000fe20006800000 */
[----:B------:R-:W-:Y:S01]  /*6070*/  FMUL R171, R171, c[0x0][0x188] ;  /* 0x00006200abab7a20 */ /* 0x000fe20000400000 */
[----:B------:R-:W-:Y:S01]  /*6080*/  FSEL R173, R173, -INF , !P6 ;  /* 0xff800000adad7808 */ /* 0x000fe20007000000 */
[----:B------:R-:W2:Y:S01]  /*6090*/  LDL.64 R190, [R1+0x188] ;  /* 0x0001880001be7983 */ /* 0x000ea20000100a00 */
[----:B------:R-:W-:-:S02]  /*60a0*/  ISETP.GT.U32.AND.EX P3, PT, R74, RZ, PT, P3 ;  /* 0x000000ff4a00720c */ /* 0x000fc40003f64130 */
[C---:B------:R-:W-:Y:S02]  /*60b0*/  ISETP.GT.U32.AND.EX P0, PT, R75.reuse, RZ, PT, P0 ;  /* 0x000000ff4b00720c */ /* 0x040fe40003f04100 */
[----:B------:R-:W-:Y:S02]  /*60c0*/  ISETP.GT.U32.AND.EX P1, PT, R75, RZ, PT, P1 ;  /* 0x000000ff4b00720c */ /* 0x000fe40003f24110 */
[C---:B------:R-:W-:Y:S02]  /*60d0*/  IADD3 R73, P5, R9.reuse, 0x20, RZ ;  /* 0x0000002009497810 */ /* 0x040fe40007fbe0ff */
[----:B------:R-:W-:Y:S02]  /*60e0*/  IADD3 R72, P6, R9, 0x21, RZ ;  /* 0x0000002109487810 */ /* 0x000fe40007fde0ff */
[----:B------:R-:W-:Y:S02]  /*60f0*/  FSEL R179, R179, -INF , !P3 ;  /* 0xff800000b3b37808 */ /* 0x000fe40005800000 */
[----:B------:R-:W-:-:S02]  /*6100*/  FSEL R127, R127, -INF , !P0 ;  /* 0xff8000007f7f7808 */ /* 0x000fc40004000000 */
[----:B------:R-:W-:Y:S02]  /*6110*/  FSEL R172, R172, -INF , !P1 ;  /* 0xff800000acac7808 */ /* 0x000fe40004800000 */
[CC--:B------:R-:W-:Y:S02]  /*6120*/  ISETP.GT.U32.AND P4, PT, R73.reuse, R3.reuse, PT ;  /* 0x000000034900720c */ /* 0x0c0fe40003f84070 */
[-C--:B------:R-:W-:Y:S02]  /*6130*/  ISETP.GT.U32.AND P3, PT, R73, R214.reuse, PT ;  /* 0x000000d64900720c */ /* 0x080fe40003f64070 */
[C---:B------:R-:W-:Y:S02]  /*6140*/  ISETP.GT.U32.AND P0, PT, R72.reuse, R3, PT ;  /* 0x000000034800720c */ /* 0x040fe40003f04070 */
[----:B------:R-:W-:Y:S02]  /*6150*/  ISETP.GT.U32.AND P1, PT, R72, R214, PT ;  /* 0x000000d64800720c */ /* 0x000fe40003f24070 */
[----:B------:R-:W1:Y:S01]  /*6160*/  LDSM.16.M88.4 R72, [R221+0xd080] ;  /* 0x00d08000dd48783b */ /* 0x000e620000000200 */
[--C-:B------:R-:W-:Y:S01]  /*6170*/  IMAD.X R164, RZ, RZ, R15.reuse, P5 ;  /* 0x000000ffffa47224 */ /* 0x100fe200028e060f */
[----:B------:R-:W-:Y:S01]  /*6180*/  IADD3 R165, P5, R9, 0x28, RZ ;  /* 0x0000002809a57810 */ /* 0x000fe20007fbe0ff */
[----:B------:R-:W-:-:S03]  /*6190*/  IMAD.X R166, RZ, RZ, R15, P6 ;  /* 0x000000ffffa67224 */ /* 0x000fc600030e060f */
[----:B------:R-:W-:Y:S01]  /*61a0*/  ISETP.GT.U32.AND.EX P4, PT, R164, RZ, PT, P4 ;  /* 0x000000ffa400720c */ /* 0x000fe20003f84140 */
[----:B------:R-:W-:Y:S01]  /*61b0*/  IMAD.X R174, RZ, RZ, R15, P5 ;  /* 0x000000ffffae7224 */ /* 0x000fe200028e060f */
[C---:B------:R-:W-:Y:S02]  /*61c0*/  ISETP.GT.U32.AND P6, PT, R165.reuse, R214, PT ;  /* 0x000000d6a500720c */ /* 0x040fe40003fc4070 */
[----:B------:R-:W-:Y:S02]  /*61d0*/  FSEL R168, R168, -INF , !P4 ;  /* 0xff800000a8a87808 */ /* 0x000fe40006000000 */
[----:B------:R-:W-:Y:S01]  /*61e0*/  ISETP.GT.U32.AND P4, PT, R165, R3, PT ;  /* 0x00000003a500720c */ /* 0x000fe20003f84070 */
[----:B------:R-:W-:Y:S01]  /*61f0*/  FMUL R165, R169, c[0x0][0x188] ;  /* 0x00006200a9a57a20 */ /* 0x000fe20000400000 */
[----:B------:R-:W-:Y:S02]  /*6200*/  ISETP.GT.U32.AND.EX P3, PT, R164, RZ, PT, P3 ;  /* 0x000000ffa400720c */ /* 0x000fe40003f64130 */
[----:B------:R-:W-:Y:S01]  /*6210*/  ISETP.GT.U32.AND.EX P0, PT, R166, RZ, PT, P0 ;  /* 0x000000ffa600720c */ /* 0x000fe20003f04100 */
[----:B------:R-:W-:Y:S01]  /*6220*/  FMUL R169, R136, c[0x0][0x188] ;  /* 0x0000620088a97a20 */ /* 0x000fe20000400000 */
[----:B------:R-:W-:-:S02]  /*6230*/  FSEL R170, R170, -INF , !P3 ;  /* 0xff800000aaaa7808 */ /* 0x000fc40005800000 */
[----:B------:R-:W-:Y:S02]  /*6240*/  IADD3 R164, P3, R9, 0x29, RZ ;  /* 0x0000002909a47810 */ /* 0x000fe40007f7e0ff */
[----:B------:R-:W-:Y:S02]  /*6250*/  ISETP.GT.U32.AND.EX P1, PT, R166, RZ, PT, P1 ;  /* 0x000000ffa600720c */ /* 0x000fe40003f24110 */
[----:B------:R-:W-:Y:S02]  /*6260*/  ISETP.GT.U32.AND.EX P4, PT, R174, RZ, PT, P4 ;  /* 0x000000ffae00720c */ /* 0x000fe40003f84140 */
[----:B------:R-:W-:Y:S02]  /*6270*/  FSEL R136, R165, -INF , !P0 ;  /* 0xff800000a5887808 */ /* 0x000fe40004000000 */
[----:B------:R-:W-:Y:S01]  /*6280*/  IADD3 R165, P0, R9, 0x30, RZ ;  /* 0x0000003009a57810 */ /* 0x000fe20007f1e0ff */
[----:B------:R-:W-:Y:S01]  /*6290*/  IMAD.X R175, RZ, RZ, R15, P3 ;  /* 0x000000ffffaf7224 */ /* 0x000fe200018e060f */
[----:B------:R-:W-:-:S02]  /*62a0*/  FSEL R171, R171, -INF , !P1 ;  /* 0xff800000abab7808 */ /* 0x000fc40004800000 */
[----:B------:R-:W-:Y:S02]  /*62b0*/  FSEL R169, R169, -INF , !P4 ;  /* 0xff800000a9a97808 */ /* 0x000fe40006000000 */
[CC--:B------:R-:W-:Y:S02]  /*62c0*/  ISETP.GT.U32.AND P5, PT, R164.reuse, R3.reuse, PT ;  /* 0x00000003a400720c */ /* 0x0c0fe40003fa4070 */
[-C--:B------:R-:W-:Y:S02]  /*62d0*/  ISETP.GT.U32.AND P1, PT, R164, R214.reuse, PT ;  /* 0x000000d6a400720c */ /* 0x080fe40003f24070 */
[C---:B------:R-:W-:Y:S02]  /*62e0*/  ISETP.GT.U32.AND P4, PT, R165.reuse, R3, PT ;  /* 0x00000003a500720c */ /* 0x040fe40003f84070 */
[----:B------:R-:W-:Y:S02]  /*62f0*/  ISETP.GT.U32.AND P3, PT, R165, R214, PT ;  /* 0x000000d6a500720c */ /* 0x000fe40003f64070 */
[C---:B0-----:R-:W-:Y:S08]  /*6300*/  HMMA.16816.F32.BF16 R164, R144.reuse, R48, R84 ;  /* 0x0000003090a4723c */ /* 0x041ff00000041854 */
[----:B-1----:R-:W-:Y:S01]  /*6310*/  HMMA.16816.F32.BF16 R152, R144, R72, R152 ;  /* 0x000000489098723c */ /* 0x002fe20000041898 */
[----:B------:R-:W-:Y:S01]  /*6320*/  FMUL R138, R138, c[0x0][0x188] ;  /* 0x000062008a8a7a20 */ /* 0x000fe20000400000 */
[----:B------:R-:W-:Y:S01]  /*6330*/  ISETP.GT.U32.AND.EX P6, PT, R174, RZ, PT, P6 ;  /* 0x000000ffae00720c */ /* 0x000fe20003fc4160 */
[----:B------:R-:W-:Y:S01]  /*6340*/  FMUL R139, R139, c[0x0][0x188] ;  /* 0x000062008b8b7a20 */ /* 0x000fe20000400000 */
[----:B------:R-:W-:Y:S01]  /*6350*/  ISETP.GT.U32.AND.EX P1, PT, R175, RZ, PT, P1 ;  /* 0x000000ffaf00720c */ /* 0x000fe20003f24110 */
[----:B------:R-:W-:Y:S01]  /*6360*/  IMAD.X R49, RZ, RZ, R15, P0 ;  /* 0x000000ffff317224 */ /* 0x000fe200000e060f */
[----:B------:R-:W-:Y:S01]  /*6370*/  FSEL R138, R138, -INF , !P6 ;  /* 0xff8000008a8a7808 */ /* 0x000fe20007000000 */
[----:B------:R-:W-:Y:S01]  /*6380*/  FMUL R137, R137, c[0x0][0x188] ;  /* 0x0000620089897a20 */ /* 0x000fe20000400000 */
[----:B------:R-:W-:Y:S01]  /*6390*/  IADD3 R48, P6, R9, 0x31, RZ ;  /* 0x0000003109307810 */ /* 0x000fe20007fde0ff */
[----:B------:R-:W-:Y:S01]  /*63a0*/  FMUL R62, R62, c[0x0][0x188] ;  /* 0x000062003e3e7a20 */ /* 0x000fe20000400000 */
[----:B------:R-:W-:Y:S01]  /*63b0*/  ISETP.GT.U32.AND.EX P5, PT, R175, RZ, PT, P5 ;  /* 0x000000ffaf00720c */ /* 0x000fe20003fa4150 */
[----:B------:R-:W-:Y:S01]  /*63c0*/  FMUL R63, R63, c[0x0][0x188] ;  /* 0x000062003f3f7a20 */ /* 0x000fe20000400000 */
[----:B------:R-:W-:Y:S01]  /*63d0*/  HMMA.16816.F32.BF16 R92, R88, R94, R192 ;  /* 0x0000005e585c723c */ /* 0x000fe200000418c0 */
[----:B------:R-:W-:Y:S01]  /*63e0*/  FMUL R61, R61, c[0x0][0x188] ;  /* 0x000062003d3d7a20 */ /* 0x000fe20000400000 */
[----:B------:R-:W0:Y:S06]  /*63f0*/  LDSM.16.M88.4 R84, [R221+0xc880] ;  /* 0x00c88000dd54783b */ /* 0x000e2c0000000200 */
[----:B------:R-:W-:Y:S01]  /*6400*/  HMMA.16816.F32.BF16 R164, R100, R50, R164 ;  /* 0x0000003264a4723c */ /* 0x000fe200000418a4 */
[----:B------:R-:W-:-:S02]  /*6410*/  FSEL R139, R139, -INF , !P1 ;  /* 0xff8000008b8b7808 */ /* 0x000fc40004800000 */
[----:B------:R-:W-:-:S05]  /*6420*/  ISETP.GT.U32.AND P0, PT, R48, R3, PT ;  /* 0x000000033000720c */ /* 0x000fca0003f04070 */
[----:B------:R-:W-:Y:S01]  /*6430*/  HMMA.16816.F32.BF16 R152, R100, R74, R152 ;  /* 0x0000004a6498723c */ /* 0x000fe20000041898 */
[----:B------:R-:W-:Y:S01]  /*6440*/  ISETP.GT.U32.AND P1, PT, R48, R214, PT ;  /* 0x000000d63000720c */ /* 0x000fe20003f24070 */
[----:B------:R-:W-:Y:S01]  /*6450*/  IMAD.X R48, RZ, RZ, R15, P6 ;  /* 0x000000ffff307224 */ /* 0x000fe200030e060f */
[C---:B------:R-:W-:Y:S01]  /*6460*/  ISETP.GT.U32.AND.EX P4, PT, R49.reuse, RZ, PT, P4 ;  /* 0x000000ff3100720c */ /* 0x040fe20003f84140 */
[----:B------:R-:W-:Y:S01]  /*6470*/  FMUL R175, R60, c[0x0][0x188] ;  /* 0x000062003caf7a20 */ /* 0x000fe20000400000 */
[----:B------:R-:W-:Y:S01]  /*6480*/  ISETP.GT.U32.AND.EX P3, PT, R49, RZ, PT, P3 ;  /* 0x000000ff3100720c */ /* 0x000fe20003f64130 */
[----:B------:R-:W3:Y:S01]  /*6490*/  LDL.64 R194, [R1+0x198] ;  /* 0x0001980001c27983 */ /* 0x000ee20000100a00 */
[C---:B------:R-:W-:Y:S02]  /*64a0*/  ISETP.GT.U32.AND.EX P0, PT, R48.reuse, RZ, PT, P0 ;  /* 0x000000ff3000720c */ /* 0x040fe40003f04100 */
[----:B------:R-:W-:Y:S01]  /*64b0*/  ISETP.GT.U32.AND.EX P1, PT, R48, RZ, PT, P1 ;  /* 0x000000ff3000720c */ /* 0x000fe20003f24110 */
[----:B------:R-:W-:Y:S01]  /*64c0*/  HMMA.16816.F32.BF16 R128, R88, R150, R128 ;  /* 0x000000965880723c */ /* 0x000fe20000041880 */
[----:B------:R-:W-:Y:S01]  /*64d0*/  FSEL R137, R137, -INF , !P5 ;  /* 0xff80000089897808 */ /* 0x000fe20006800000 */
[----:B------:R-:W4:Y:S01]  /*64e0*/  LDL.64 R150, [R1+0x180] ;  /* 0x0001800001967983 */ /* 0x000f220000100a00 */
[----:B------:R-:W-:-:S02]  /*64f0*/  LOP3.LUT R49, R9, 0x59, RZ, 0xfc, !PT ;  /* 0x0000005909317812 */ /* 0x000fc400078efcff */
[----:B------:R-:W-:Y:S01]  /*6500*/  LOP3.LUT R48, R9, 0x58, RZ, 0xfc, !PT ;  /* 0x0000005809307812 */ /* 0x000fe200078efcff */
[----:B------:R-:W-:Y:S01]  /*6510*/  FMUL R167, R167, c[0x0][0x188] ;  /* 0x00006200a7a77a20 */ /* 0x000fe20000400000 */
[----:B------:R-:W-:Y:S01]  /*6520*/  IADD3 R60, P5, R9, 0x39, RZ ;  /* 0x00000039093c7810 */ /* 0x000fe20007fbe0ff */
[----:B------:R-:W-:Y:S01]  /*6530*/  FMUL R166, R166, c[0x0][0x188] ;  /* 0x00006200a6a67a20 */ /* 0x000fe20000400000 */
[----:B------:R-:W-:Y:S01]  /*6540*/  FSEL R182, R62, -INF , !P3 ;  /* 0xff8000003eb67808 */ /* 0x000fe20005800000 */
[----:B------:R-:W-:Y:S01]  /*6550*/  FMUL R219, R165, c[0x0][0x188] ;  /* 0x00006200a5db7a20 */ /* 0x000fe20000400000 */
[----:B------:R-:W-:Y:S01]  /*6560*/  FSEL R180, R63, -INF , !P1 ;  /* 0xff8000003fb47808 */ /* 0x000fe20004800000 */
[----:B------:R-:W5:Y:S01]  /*6570*/  LDL.64 R192, [R1+0x190] ;  /* 0x0001900001c07983 */ /* 0x000f620000100a00 */
[-C--:B------:R-:W-:Y:S02]  /*6580*/  ISETP.GT.U32.AND P3, PT, R49, R214.reuse, PT ;  /* 0x000000d63100720c */ /* 0x080fe40003f64070 */
[----:B------:R-:W-:Y:S01]  /*6590*/  FSEL R174, R61, -INF , !P0 ;  /* 0xff8000003dae7808 */ /* 0x000fe20004000000 */
[----:B------:R-:W-:Y:S01]  /*65a0*/  FMUL R152, R152, c[0x0][0x188] ;  /* 0x0000620098987a20 */ /* 0x000fe20000400000 */
[-C--:B------:R-:W-:Y:S01]  /*65b0*/  ISETP.GT.U32.AND P1, PT, R48, R214.reuse, PT ;  /* 0x000000d63000720c */ /* 0x080fe20003f24070 */
[----:B------:R-:W-:Y:S01]  /*65c0*/  FMUL R153, R153, c[0x0][0x188] ;  /* 0x0000620099997a20 */ /* 0x000fe20000400000 */
[-C--:B------:R-:W-:Y:S01]  /*65d0*/  ISETP.GT.U32.AND P0, PT, R49, R3.reuse, PT ;  /* 0x000000033100720c */ /* 0x080fe20003f04070 */
[----:B------:R-:W-:Y:S01]  /*65e0*/  IMAD.X R49, RZ, RZ, R15, P5 ;  /* 0x000000ffff317224 */ /* 0x000fe200028e060f */
[----:B------:R-:W-:Y:S01]  /*65f0*/  ISETP.GT.U32.AND P6, PT, R60, R214, PT ;  /* 0x000000d63c00720c */ /* 0x000fe20003fc4070 */
[----:B0-----:R-:W-:Y:S01]  /*6600*/  HMMA.16816.F32.BF16 R92, R144, R84, R92 ;  /* 0x00000054905c723c */ /* 0x001fe2000004185c */
[C---:B------:R-:W-:Y:S01]  /*6610*/  ISETP.GT.U32.AND.EX P3, PT, R15.reuse, RZ, PT, P3 ;  /* 0x000000ff0f00720c */ /* 0x040fe20003f64130 */
[----:B------:R-:W-:Y:S01]  /*6620*/  LDSM.16.M88.4 R72, [R221+0xe880] ;  /* 0x00e88000dd48783b */ /* 0x000fe20000000200 */
[----:B------:R-:W-:Y:S01]  /*6630*/  ISETP.GT.U32.AND.EX P1, PT, R15, RZ, PT, P1 ;  /* 0x000000ff0f00720c */ /* 0x000fe20003f24110 */
[----:B------:R-:W-:Y:S01]  /*6640*/  FMUL R61, R59, c[0x0][0x188] ;  /* 0x000062003b3d7a20 */ /* 0x000fe20000400000 */
[----:B------:R-:W-:Y:S01]  /*6650*/  FSEL R175, R175, -INF , !P4 ;  /* 0xff800000afaf7808 */ /* 0x000fe20006000000 */
[----:B------:R-:W-:Y:S01]  /*6660*/  FMUL R164, R164, c[0x0][0x188] ;  /* 0x00006200a4a47a20 */ /* 0x000fe20000400000 */
[----:B------:R-:W-:Y:S01]  /*6670*/  ISETP.GT.U32.AND P4, PT, R60, R3, PT ;  /* 0x000000033c00720c */ /* 0x000fe20003f84070 */
[----:B------:R-:W-:Y:S01]  /*6680*/  FMUL R154, R154, c[0x0][0x188] ;  /* 0x000062009a9a7a20 */ /* 0x000fe20000400000 */
[----:B------:R-:W-:Y:S01]  /*6690*/  ISETP.GT.U32.AND.EX P6, PT, R49, RZ, PT, P6 ;  /* 0x000000ff3100720c */ /* 0x000fe20003fc4160 */
[----:B------:R-:W-:Y:S01]  /*66a0*/  FMUL R155, R155, c[0x0][0x188] ;  /* 0x000062009b9b7a20 */ /* 0x000fe20000400000 */
[C---:B------:R-:W-:Y:S01]  /*66b0*/  LOP3.LUT R60, R9.reuse, 0x51, RZ, 0xfc, !PT ;  /* 0x00000051093c7812 */ /* 0x040fe200078efcff */
[----:B------:R-:W-:Y:S01]  /*66c0*/  LDSM.16.M88.4 R88, [R221+0xf880] ;  /* 0x00f88000dd58783b */ /* 0x000fe20000000200 */
[----:B------:R-:W-:-:S02]  /*66d0*/  LOP3.LUT R59, R9, 0x50, RZ, 0xfc, !PT ;  /* 0x00000050093b7812 */ /* 0x000fc400078efcff */
[----:B------:R-:W-:Y:S02]  /*66e0*/  FSEL R220, R167, -INF , !P3 ;  /* 0xff800000a7dc7808 */ /* 0x000fe40005800000 */
[----:B------:R-:W-:Y:S02]  /*66f0*/  FSEL R218, R166, -INF , !P1 ;  /* 0xff800000a6da7808 */ /* 0x000fe40004800000 */
[----:B------:R-:W5:Y:S01]  /*6700*/  LDL.64 R166, [R1+0x168] ;  /* 0x0001680001a67983 */ /* 0x000f620000100a00 */
[----:B------:R-:W-:Y:S02]  /*6710*/  FSEL R165, R61, -INF , !P6 ;  /* 0xff8000003da57808 */ /* 0x000fe40007000000 */
[-C--:B------:R-:W-:Y:S02]  /*6720*/  ISETP.GT.U32.AND P6, PT, R60, R3.reuse, PT ;  /* 0x000000033c00720c */ /* 0x080fe40003fc4070 */
[----:B------:R-:W-:Y:S02]  /*6730*/  ISETP.GT.U32.AND P3, PT, R59, R3, PT ;  /* 0x000000033b00720c */ /* 0x000fe40003f64070 */
[----:B------:R-:W-:-:S02]  /*6740*/  ISETP.GT.U32.AND.EX P6, PT, R15, RZ, PT, P6 ;  /* 0x000000ff0f00720c */ /* 0x000fc40003fc4160 */
[----:B------:R-:W-:Y:S02]  /*6750*/  ISETP.GT.U32.AND.EX P3, PT, R15, RZ, PT, P3 ;  /* 0x000000ff0f00720c */ /* 0x000fe40003f64130 */
[----:B------:R-:W-:Y:S02]  /*6760*/  FSEL R206, R153, -INF , !P6 ;  /* 0xff80000099ce7808 */ /* 0x000fe40007000000 */
[----:B------:R-:W-:Y:S02]  /*6770*/  FSEL R205, R152, -INF , !P3 ;  /* 0xff80000098cd7808 */ /* 0x000fe40005800000 */
[----:B------:R-:W5:Y:S01]  /*6780*/  LDL.64 R152, [R1+0x160] ;  /* 0x0001600001987983 */ /* 0x000f620000100a00 */
[----:B------:R-:W-:Y:S02]  /*6790*/  ISETP.GT.U32.AND P5, PT, R48, R3, PT ;  /* 0x000000033000720c */ /* 0x000fe40003fa4070 */
[----:B------:R-:W-:Y:S02]  /*67a0*/  ISETP.GT.U32.AND.EX P4, PT, R49, RZ, PT, P4 ;  /* 0x000000ff3100720c */ /* 0x000fe40003f84140 */
[----:B------:R-:W0:Y:S02]  /*67b0*/  LDSM.16.M88.4 R48, [R221+0xc080] ;  /* 0x00c08000dd30783b */ /* 0x000e240000000200 */
[----:B------:R-:W-:Y:S01]  /*67c0*/  FSEL R57, R57, -INF , !P4 ;  /* 0xff80000039397808 */ /* 0x000fe20006000000 */
[----:B------:R-:W-:Y:S01]  /*67d0*/  HMMA.16816.F32.BF16 R92, R100, R86, R92 ;  /* 0x00000056645c723c */ /* 0x000fe2000004185c */
[----:B------:R-:W-:-:S02]  /*67e0*/  ISETP.GT.U32.AND P4, PT, R60, R214, PT ;  /* 0x000000d63c00720c */ /* 0x000fc40003f84070 */
[----:B------:R-:W1:Y:S01]  /*67f0*/  LDSM.16.M88.4 R60, [R221+0xe080] ;  /* 0x00e08000dd3c783b */ /* 0x000e620000000200 */
[C---:B------:R-:W-:Y:S02]  /*6800*/  ISETP.GT.U32.AND.EX P0, PT, R15.reuse, RZ, PT, P0 ;  /* 0x000000ff0f00720c */ /* 0x040fe40003f04100 */
[----:B------:R-:W-:Y:S02]  /*6810*/  ISETP.GT.U32.AND.EX P5, PT, R15, RZ, PT, P5 ;  /* 0x000000ff0f00720c */ /* 0x000fe40003fa4150 */
[----:B------:R-:W-:Y:S02]  /*6820*/  FSEL R219, R219, -INF , !P0 ;  /* 0xff800000dbdb7808 */ /* 0x000fe40004000000 */
[----:B------:R-:W-:Y:S02]  /*6830*/  ISETP.GT.U32.AND P0, PT, R59, R214, PT ;  /* 0x000000d63b00720c */ /* 0x000fe40003f04070 */
[----:B------:R-:W-:Y:S02]  /*6840*/  LOP3.LUT R59, R9, 0x49, RZ, 0xfc, !PT ;  /* 0x00000049093b7812 */ /* 0x000fe400078efcff */
[----:B------:R-:W-:-:S02]  /*6850*/  FSEL R207, R164, -INF , !P5 ;  /* 0xff800000a4cf7808 */ /* 0x000fc40006800000 */
[C---:B------:R-:W-:Y:S02]  /*6860*/  ISETP.GT.U32.AND.EX P4, PT, R15.reuse, RZ, PT, P4 ;  /* 0x000000ff0f00720c */ /* 0x040fe40003f84140 */
[----:B------:R-:W-:Y:S02]  /*6870*/  ISETP.GT.U32.AND.EX P0, PT, R15, RZ, PT, P0 ;  /* 0x000000ff0f00720c */ /* 0x000fe40003f04100 */
[C---:B------:R-:W-:Y:S02]  /*6880*/  ISETP.GT.U32.AND P5, PT, R59.reuse, R214, PT ;  /* 0x000000d63b00720c */ /* 0x040fe40003fa4070 */
[----:B------:R-:W-:Y:S02]  /*6890*/  ISETP.GT.U32.AND P1, PT, R59, R3, PT ;  /* 0x000000033b00720c */ /* 0x000fe40003f24070 */
[----:B------:R-:W-:Y:S01]  /*68a0*/  FSEL R213, R155, -INF , !P4 ;  /* 0xff8000009bd57808 */ /* 0x000fe20006000000 */
[----:B------:R-:W-:Y:S01]  /*68b0*/  FMUL R93, R93, c[0x0][0x188] ;  /* 0x000062005d5d7a20 */ /* 0x000fe20000400000 */
[----:B------:R-:W-:Y:S01]  /*68c0*/  FSEL R212, R154, -INF , !P0 ;  /* 0xff8000009ad47808 */ /* 0x000fe20004000000 */
[----:B------:R-:W-:Y:S01]  /*68d0*/  FMUL R95, R95, c[0x0][0x188] ;  /* 0x000062005f5f7a20 */ /* 0x000fe20000400000 */
[C---:B------:R-:W-:Y:S01]  /*68e0*/  LOP3.LUT R84, R9.reuse, 0x48, RZ, 0xfc, !PT ;  /* 0x0000004809547812 */ /* 0x040fe200078efcff */
[----:B------:R-:W5:Y:S01]  /*68f0*/  LDL.64 R154, [R1+0x148] ;  /* 0x00014800019a7983 */ /* 0x000f620000100a00 */
[----:B------:R-:W-:-:S02]  /*6900*/  LOP3.LUT R59, R9, 0x41, RZ, 0xfc, !PT ;  /* 0x00000041093b7812 */ /* 0x000fc400078efcff */
[C---:B------:R-:W-:Y:S02]  /*6910*/  ISETP.GT.U32.AND.EX P1, PT, R15.reuse, RZ, PT, P1 ;  /* 0x000000ff0f00720c */ /* 0x040fe40003f24110 */
[----:B------:R-:W-:Y:S01]  /*6920*/  ISETP.GT.U32.AND.EX P5, PT, R15, RZ, PT, P5 ;  /* 0x000000ff0f00720c */ /* 0x000fe20003fa4150 */
[----:B0-----:R-:W-:Y:S01]  /*6930*/  HMMA.16816.F32.BF16 R156, R144, R48, R156 ;  /* 0x00000030909c723c */ /* 0x001fe2000004189c */
[----:B------:R-:W-:-:S06]  /*6940*/  LOP3.LUT R9, R9, 0x40, RZ, 0xfc, !PT ;  /* 0x0000004009097812 */ /* 0x000fcc00078efcff */
[----:B------:R-:W-:Y:S02]  /*6950*/  SEL R48, RZ, 0x1, !P2 ;  /* 0x00000001ff307807 */ /* 0x000fe40005000000 */
[----:B------:R-:W-:Y:S02]  /*6960*/  FSEL R181, R93, -INF , !P1 ;  /* 0xff8000005db57808 */ /* 0x000fe40004800000 */
[----:B------:R-:W-:Y:S02]  /*6970*/  IADD3 R17, R48, R17, RZ ;  /* 0x0000001130117210 */ /* 0x000fe40007ffe0ff */
[----:B------:R-:W-:Y:S02]  /*6980*/  FSEL R183, R95, -INF , !P5 ;  /* 0xff8000005fb77808 */ /* 0x000fe40006800000 */
[C---:B------:R-:W-:Y:S02]  /*6990*/  ISETP.GT.U32.AND P1, PT, R9.reuse, R214, PT ;  /* 0x000000d60900720c */ /* 0x040fe40003f24070 */
[----:B------:R-:W-:-:S02]  /*69a0*/  ISETP.GT.U32.AND P5, PT, R9, R3, PT ;  /* 0x000000030900720c */ /* 0x000fc40003fa4070 */
[----:B------:R-:W-:Y:S02]  /*69b0*/  LOP3.LUT R9, R13, 0x3, RZ, 0xc0, !PT ;  /* 0x000000030d097812 */ /* 0x000fe400078ec0ff */
[----:B------:R-:W-:Y:S02]  /*69c0*/  LOP3.LUT R17, R17, 0x3, RZ, 0xc0, !PT ;  /* 0x0000000311117812 */ /* 0x000fe400078ec0ff */
[----:B------:R-:W-:Y:S01]  /*69d0*/  LOP3.LUT R10, R10, 0x3, RZ, 0xc0, !PT ;  /* 0x000000030a0a7812 */ /* 0x000fe200078ec0ff */
[----:B------:R-:W-:Y:S01]  /*69e0*/  HMMA.16816.F32.BF16 R160, R144, R72, R160 ;  /* 0x0000004890a0723c */ /* 0x000fe200000418a0 */
[----:B------:R-:W-:Y:S01]  /*69f0*/  IADD3 R9, R9, R16, R20 ;  /* 0x0000001009097210 */ /* 0x000fe20007ffe014 */
[----:B------:R-:W5:Y:S01]  /*6a00*/  LDL.64 R72, [R1+0x158] ;  /* 0x0001580001487983 */ /* 0x000f620000100a00 */
[----:B------:R-:W-:Y:S02]  /*6a10*/  IADD3 R11, R17, R18, R11 ;  /* 0x00000012110b7210 */ /* 0x000fe40007ffe00b */
[----:B------:R-:W-:-:S03]  /*6a20*/  IADD3 R10, R10, R12, R21 ;  /* 0x0000000c0a0a7210 */ /* 0x000fc60007ffe015 */
[----:B-1----:R-:W-:Y:S01]  /*6a30*/  HMMA.16816.F32.BF16 R132, R144, R60, R132 ;  /* 0x0000003c9084723c */ /* 0x002fe20000041884 */
[----:B------:R-:W5:Y:S01]  /*6a40*/  LDL.64 R60, [R1+0x140] ;  /* 0x00014000013c7983 */ /* 0x000f620000100a00 */
[----:B--2---:R-:W-:-:S03]  /*6a50*/  IMAD.WIDE R12, R2, 0x2, R190 ;  /* 0x00000002020c7825 */ /* 0x004fc600078e02be */
[----:B------:R-:W2:Y:S01]  /*6a60*/  LDL.64 R190, [R1+0x118] ;  /* 0x0001180001be7983 */ /* 0x000ea20000100a00 */
[----:B---3--:R-:W-:Y:S01]  /*6a70*/  IMAD.WIDE R16, R2, 0x2, R194 ;  /* 0x0000000202107825 */ /* 0x008fe200078e02c2 */
[----:B------:R-:W-:Y:S02]  /*6a80*/  ISETP.GT.U32.AND P6, PT, R84, R214, PT ;  /* 0x000000d65400720c */ /* 0x000fe40003fc4070 */
[----:B------:R-:W3:Y:S01]  /*6a90*/  LDL.64 R194, [R1+0x138] ;  /* 0x0001380001c27983 */ /* 0x000ee20000100a00 */
[----:B----4-:R-:W-:-:S03]  /*6aa0*/  IMAD.WIDE R20, R2, 0x2, R150 ;  /* 0x0000000202147825 */ /* 0x010fc600078e0296 */
[----:B------:R0:W4:Y:S04]  /*6ab0*/  LDG.E.U16 R17, [R16.64] ;  /* 0x0000000610117981 */ /* 0x000128000c1e1500 */
[----:B------:R-:W3:Y:S01]  /*6ac0*/  LDL.64 R150, [R1+0x128] ;  /* 0x0001280001967983 */ /* 0x000ee20000100a00 */
[----:B-----5:R-:W-:-:S03]  /*6ad0*/  IMAD.WIDE R18, R2, 0x2, R192 ;  /* 0x0000000202127825 */ /* 0x020fc600078e02c0 */
[----:B0-----:R0:W5:Y:S04]  /*6ae0*/  LDG.E.U16 R16, [R12.64] ;  /* 0x000000060c107981 */ /* 0x001168000c1e1500 */
[----:B------:R-:W4:Y:S01]  /*6af0*/  LDL.64 R192, [R1+0x130] ;  /* 0x0001300001c07983 */ /* 0x000f220000100a00 */
[----:B------:R-:W-:Y:S01]  /*6b00*/  IMAD.WIDE R48, R2, 0x2, R166 ;  /* 0x0000000202307825 */ /* 0x000fe200078e02a6 */
[----:B------:R-:W-:Y:S02]  /*6b10*/  ISETP.GT.U32.AND P4, PT, R84, R3, PT ;  /* 0x000000035400720c */ /* 0x000fe40003f84070 */
[----:B------:R-:W5:Y:S04]  /*6b20*/  LDL.64 R166, [R1+0x108] ;  /* 0x0001080001a67983 */ /* 0x000f680000100a00 */
[----:B------:R-:W1:Y:S01]  /*6b30*/  LDSM.16.M88.4 R84, [R221+0xf080] ;  /* 0x00f08000dd54783b */ /* 0x000e620000000200 */
[----:B------:R-:W-:Y:S01]  /*6b40*/  IMAD.IADD R39, R58, 0x1, R39 ;  /* 0x000000013a277824 */ /* 0x000fe200078e0227 */
[----:B------:R-:W-:-:S02]  /*6b50*/  LOP3.LUT R14, R11, 0xf, RZ, 0xc0, !PT ;  /* 0x0000000f0b0e7812 */ /* 0x000fc400078ec0ff */
[----:B------:R0:W5:Y:S01]  /*6b60*/  LDG.E.U16 R20, [R20.64] ;  /* 0x0000000614147981 */ /* 0x000162000c1e1500 */
[----:B------:R-:W-:Y:S01]  /*6b70*/  HMMA.16816.F32.BF16 R128, R144, R88, R128 ;  /* 0x000000589080723c */ /* 0x000fe20000041880 */
[C---:B------:R-:W-:Y:S02]  /*6b80*/  ISETP.GT.U32.AND P3, PT, R59.reuse, R214, PT ;  /* 0x000000d63b00720c */ /* 0x040fe40003f64070 */
[----:B------:R-:W-:Y:S01]  /*6b90*/  ISETP.GT.U32.AND P0, PT, R59, R3, PT ;  /* 0x000000033b00720c */ /* 0x000fe20003f04070 */
[----:B0-----:R-:W-:Y:S01]  /*6ba0*/  IMAD.WIDE R12, R2, 0x2, R152 ;  /* 0x00000002020c7825 */ /* 0x001fe200078e0298 */
[----:B------:R-:W-:Y:S01]  /*6bb0*/  LOP3.LUT R39, R39, 0x3, RZ, 0xc0, !PT ;  /* 0x0000000327277812 */ /* 0x000fe200078ec0ff */
[----:B------:R-:W5:Y:S03]  /*6bc0*/  LDL.64 R152, [R1+0x100] ;  /* 0x0001000001987983 */ /* 0x000f660000100a00 */
[----:B------:R-:W-:Y:S01]  /*6bd0*/  IADD3 R38, R39, R38, R56 ;  /* 0x0000002627267210 */ /* 0x000fe20007ffe038 */
[----:B------:R0:W5:Y:S04]  /*6be0*/  LDG.E.U16 R21, [R48.64] ;  /* 0x0000000630157981 */ /* 0x000168000c1e1500 */
[----:B------:R-:W-:Y:S01]  /*6bf0*/  IMAD.SHL.U32 R38, R38, 0x100, RZ ;  /* 0x0000010026267824 */ /* 0x000fe200078e00ff */
[----:B------:R-:W5:Y:S04]  /*6c00*/  LDL.64 R88, [R1+0xf0] ;  /* 0x0000f00001587983 */ /* 0x000f680000100a00 */
[----:B------:R-:W-:Y:S01]  /*6c10*/  LOP3.LUT R11, R38, 0xf00, RZ, 0xe2, !PT ;  /* 0x00000f00260b7812 */ /* 0x000fe200078ee2ff */
[C---:B------:R-:W-:Y:S01]  /*6c20*/  IMAD.WIDE R38, R2.reuse, 0x2, R184 ;  /* 0x0000000202267825 */ /* 0x040fe200078e02b8 */
[----:B------:R-:W-:Y:S01]  /*6c30*/  HMMA.16816.F32.BF16 R132, R100, R62, R132 ;  /* 0x0000003e6484723c */ /* 0x000fe20000041884 */
[----:B------:R-:W5:Y:S04]  /*6c40*/  LDL.64 R184, [R1+0x110] ;  /* 0x0001100001b87983 */ /* 0x000f680000100a00 */
[----:B------:R0:W5:Y:S03]  /*6c50*/  LDG.E.U16 R18, [R18.64] ;  /* 0x0000000612127981 */ /* 0x000166000c1e1500 */
[----:B-1----:R-:W-:Y:S01]  /*6c60*/  HMMA.16816.F32.BF16 R140, R144, R84, R140 ;  /* 0x00000054908c723c */ /* 0x002fe2000004188c */
[----:B------:R-:W5:Y:S04]  /*6c70*/  LDL.64 R84, [R1+0x120] ;  /* 0x0001200001547983 */ /* 0x000f680000100a00 */
[----:B------:R-:W5:Y:S01]  /*6c80*/  LDL.64 R146, [R1+0xe8] ;  /* 0x0000e80001927983 */ /* 0x000f620000100a00 */
[----:B0-----:R-:W-:-:S03]  /*6c90*/  IMAD.WIDE R48, R2, 0x2, R154 ;  /* 0x0000000202307825 */ /* 0x001fc600078e029a */
[----:B------:R-:W5:Y:S01]  /*6ca0*/  LDL.64 R154, [R1+0xf8] ;  /* 0x0000f800019a7983 */ /* 0x000f620000100a00 */
[----:B------:R-:W-:Y:S03]  /*6cb0*/  HMMA.16816.F32.BF16 R156, R100, R50, R156 ;  /* 0x00000032649c723c */ /* 0x000fe6000004189c */
[----:B------:R0:W5:Y:S01]  /*6cc0*/  LDG.E.U16 R49, [R48.64] ;  /* 0x0000000630317981 */ /* 0x000162000c1e1500 */
[----:B------:R-:W-:-:S03]  /*6cd0*/  IMAD.WIDE R72, R2, 0x2, R72 ;  /* 0x0000000202487825 */ /* 0x000fc600078e0248 */
[----:B------:R1:W5:Y:S04]  /*6ce0*/  LDG.E.U16 R39, [R38.64] ;  /* 0x0000000626277981 */ /* 0x000368000c1e1500 */
[----:B------:R4:W5:Y:S01]  /*6cf0*/  LDG.E.U16 R56, [R72.64] ;  /* 0x0000000648387981 */ /* 0x000962000c1e1500 */
[----:B------:R-:W-:-:S03]  /*6d00*/  IMAD.WIDE R60, R2, 0x2, R60 ;  /* 0x00000002023c7825 */ /* 0x000fc600078e023c */
[----:B------:R1:W5:Y:S04]  /*6d10*/  LDG.E.U16 R19, [R12.64] ;  /* 0x000000060c137981 */ /* 0x000368000c1e1500 */
[----:B0-----:R2:W5:Y:S02]  /*6d20*/  LDG.E.U16 R48, [R60.64] ;  /* 0x000000063c307981 */ /* 0x001564000c1e1500 */
[C---:B--2---:R-:W-:Y:S02]  /*6d30*/  IMAD.WIDE R60, R2.reuse, 0x2, R190 ;  /* 0x00000002023c7825 */ /* 0x044fe400078e02be */
[----:B------:R-:W2:Y:S02]  /*6d40*/  LDL.64 R190, [R1+0x98] ;  /* 0x0000980001be7983 */ /* 0x000ea40000100a00 */
[----:B------:R-:W-:-:S02]  /*6d50*/  IMAD.WIDE R58, R2, 0x2, R198 ;  /* 0x00000002023a7825 */ /* 0x000fc400078e02c6 */
[----:B------:R-:W2:Y:S04]  /*6d60*/  LDL.64 R198, [R1+0xc0] ;  /* 0x0000c00001c67983 */ /* 0x000ea80000100a00 */
[----:B-1----:R0:W2:Y:S01]  /*6d70*/  LDG.E.U16 R38, [R58.64] ;  /* 0x000000063a267981 */ /* 0x0020a2000c1e1500 */
[----:B------:R-:W-:Y:S03]  /*6d80*/  HMMA.16816.F32.BF16 R160, R100, R74, R160 ;  /* 0x0000004a64a0723c */ /* 0x000fe600000418a0 */
[----:B------:R1:W2:Y:S01]  /*6d90*/  LDG.E.U16 R60, [R60.64] ;  /* 0x000000063c3c7981 */ /* 0x0002a2000c1e1500 */
[----:B---3--:R-:W-:-:S03]  /*6da0*/  IMAD.WIDE R50, R2, 0x2, R150 ;  /* 0x0000000202327825 */ /* 0x008fc600078e0296 */
[----:B------:R-:W3:Y:S01]  /*6db0*/  LDL.64 R150, [R1+0xe0] ;  /* 0x0000e00001967983 */ /* 0x000ee20000100a00 */
[----:B----4-:R-:W-:-:S03]  /*6dc0*/  IMAD.WIDE R72, R2, 0x2, R192 ;  /* 0x0000000202487825 */ /* 0x010fc600078e02c0 */
[----:B------:R4:W3:Y:S04]  /*6dd0*/  LDG.E.U16 R51, [R50.64] ;  /* 0x0000000632337981 */ /* 0x0008e8000c1e1500 */
[----:B------:R-:W3:Y:S01]  /*6de0*/  LDL.64 R192, [R1+0xb8] ;  /* 0x0000b80001c07983 */ /* 0x000ee20000100a00 */
[----:B-----5:R-:W-:-:S03]  /*6df0*/  IMAD.WIDE R62, R2, 0x2, R166 ;  /* 0x00000002023e7825 */ /* 0x020fc600078e02a6 */
[----:B------:R5:W3:Y:S04]  /*6e00*/  LDG.E.U16 R73, [R72.64] ;  /* 0x0000000648497981 */ /* 0x000ae8000c1e1500 */
[----:B------:R-:W3:Y:S01]  /*6e10*/  LDL.64 R166, [R1+0xc8] ;  /* 0x0000c80001a67983 */ /* 0x000ee20000100a00 */
[----:B------:R-:W-:-:S03]  /*6e20*/  IMAD.WIDE R144, R2, 0x2, R152 ;  /* 0x0000000202907825 */ /* 0x000fc600078e0298 */
[----:B------:R1:W3:Y:S04]  /*6e30*/  LDG.E.U16 R63, [R62.64] ;  /* 0x000000063e3f7981 */ /* 0x0002e8000c1e1500 */
[----:B------:R-:W3:Y:S01]  /*6e40*/  LDL.64 R152, [R1+0xb0] ;  /* 0x0000b00001987983 */ /* 0x000ee20000100a00 */
[----:B0-----:R-:W-:-:S03]  /*6e50*/  IMAD.WIDE R58, R2, 0x2, R196 ;  /* 0x00000002023a7825 */ /* 0x001fc600078e02c4 */
[----:B------:R-:W3:Y:S01]  /*6e60*/  LDL.64 R196, [R1+0xa8] ;  /* 0x0000a80001c47983 */ /* 0x000ee20000100a00 */
[----:B------:R-:W-:-:S03]  /*6e70*/  IMAD.WIDE R12, R2, 0x2, R194 ;  /* 0x00000002020c7825 */ /* 0x000fc600078e02c2 */
[----:B------:R0:W3:Y:S04]  /*6e80*/  LDG.E.U16 R59, [R58.64] ;  /* 0x000000063a3b7981 */ /* 0x0000e8000c1e1500 */
[----:B------:R-:W3:Y:S01]  /*6e90*/  LDL.64 R194, [R1+0xa0] ;  /* 0x0000a00001c27983 */ /* 0x000ee20000100a00 */
[----:B------:R-:W-:-:S03]  /*6ea0*/  IMAD.WIDE R88, R2, 0x2, R88 ;  /* 0x0000000202587825 */ /* 0x000fc600078e0258 */
[----:B-1----:R1:W3:Y:S04]  /*6eb0*/  LDG.E.U16 R61, [R144.64] ;  /* 0x00000006903d7981 */ /* 0x0022e8000c1e1500 */
[----:B0-----:R0:W3:Y:S01]  /*6ec0*/  LDG.E.U16 R58, [R12.64] ;  /* 0x000000060c3a7981 */ /* 0x0010e2000c1e1500 */
[----:B------:R-:W-:-:S04]  /*6ed0*/  IMAD.WIDE R84, R2, 0x2, R84 ;  /* 0x0000000202547825 */ /* 0x000fc800078e0254 */
[C---:B0-----:R-:W-:Y:S01]  /*6ee0*/  IMAD.WIDE R12, R2.reuse, 0x2, R184 ;  /* 0x00000002020c7825 */ /* 0x041fe200078e02b8 */
[----:B----4-:R0:W4:Y:S04]  /*6ef0*/  LDG.E.U16 R50, [R84.64] ;  /* 0x0000000654327981 */ /* 0x010128000c1e1500 */
[----:B-----5:R5:W4:Y:S04]  /*6f00*/  LDG.E.U16 R72, [R12.64] ;  /* 0x000000060c487981 */ /* 0x020b28000c1e1500 */
[----:B------:R-:W4:Y:S01]  /*6f10*/  LDL.64 R184, [R1+0x88] ;  /* 0x0000880001b87983 */ /* 0x000f220000100a00 */
[----:B0-----:R-:W-:-:S03]  /*6f20*/  IMAD.WIDE R84, R2, 0x2, R154 ;  /* 0x0000000202547825 */ /* 0x001fc600078e029a */
[----:B------:R-:W4:Y:S01]  /*6f30*/  LDL.64 R154, [R1+0x80] ;  /* 0x00008000019a7983 */ /* 0x000f220000100a00 */
[----:B-----5:R-:W-:-:S03]  /*6f40*/  IMAD.WIDE R12, R2, 0x2, R146 ;  /* 0x00000002020c7825 */ /* 0x020fc600078e0292 */
[----:B------:R-:W5:Y:S04]  /*6f50*/  LDL.64 R146, [R1+0x90] ;  /* 0x0000900001927983 */ /* 0x000f680000100a00 */
[----:B------:R0:W5:Y:S01]  /*6f60*/  LDG.E.U16 R84, [R84.64] ;  /* 0x0000000654547981 */ /* 0x000162000c1e1500 */
[----:B-1----:R-:W-:-:S03]  /*6f70*/  IMAD.WIDE R144, R2, 0x2, R200 ;  /* 0x0000000202907825 */ /* 0x002fc600078e02c8 */
[----:B------:R1:W5:Y:S01]  /*6f80*/  LDG.E.U16 R62, [R12.64] ;  /* 0x000000060c3e7981 */ /* 0x000362000c1e1500 */
[C---:B------:R-:W-:Y:S03]  /*6f90*/  HMMA.16816.F32.BF16 R140, R100.reuse, R86, R140 ;  /* 0x00000056648c723c */ /* 0x040fe6000004188c */
[----:B------:R-:W5:Y:S04]  /*6fa0*/  LDL.64 R200, [R1+0x28] ;  /* 0x0000280001c87983 */ /* 0x000f680000100a00 */
[----:B0-----:R0:W5:Y:S02]  /*6fb0*/  LDG.E.U16 R85, [R88.64] ;  /* 0x0000000658557981 */ /* 0x001164000c1e1500 */
[C---:B0-----:R-:W-:Y:S01]  /*6fc0*/  IMAD.WIDE R88, R2.reuse, 0x2, R202 ;  /* 0x0000000202587825 */ /* 0x041fe200078e02ca */
[----:B------:R-:W-:Y:S01]  /*6fd0*/  HMMA.16816.F32.BF16 R128, R100, R90, R128 ;  /* 0x0000005a6480723c */ /* 0x000fe20000041880 */
[----:B------:R-:W5:Y:S04]  /*6fe0*/  LDL.64 R202, [R1+0x40] ;  /* 0x0000400001ca7983 */ /* 0x000f680000100a00 */
[----:B------:R0:W5:Y:S04]  /*6ff0*/  LDG.E.U16 R88, [R88.64] ;  /* 0x0000000658587981 */ /* 0x000168000c1e1500 */
[----:B0-----:R0:W5:Y:S01]  /*7000*/  LDG.E.U16 R89, [R144.64] ;  /* 0x0000000690597981 */ /* 0x001162000c1e1500 */
[----:B--2---:R-:W-:-:S03]  /*7010*/  IMAD.WIDE R100, R2, 0x2, R190 ;  /* 0x0000000202647825 */ /* 0x004fc600078e02be */
[----:B------:R-:W2:Y:S01]  /*7020*/  LDL.64 R190, [R1+0x58] ;  /* 0x0000580001be7983 */ /* 0x000ea20000100a00 */
[----:B---3--:R-:W-:-:S03]  /*7030*/  IMAD.WIDE R74, R2, 0x2, R150 ;  /* 0x00000002024a7825 */ /* 0x008fc600078e0296 */
[----:B------:R-:W3:Y:S04]  /*7040*/  LDL.64 R150, [R1+0x78] ;  /* 0x0000780001967983 */ /* 0x000ee80000100a00 */
[----:B------:R1:W2:Y:S01]  /*7050*/  LDG.E.U16 R74, [R74.64] ;  /* 0x000000064a4a7981 */ /* 0x0002a2000c1e1500 */
[----:B0-----:R-:W-:-:S03]  /*7060*/  IMAD.WIDE R144, R2, 0x2, R192 ;  /* 0x0000000202907825 */ /* 0x001fc600078e02c0 */
[----:B------:R-:W2:Y:S01]  /*7070*/  LDL.64 R192, [R1+0x68] ;  /* 0x0000680001c07983 */ /* 0x000ea20000100a00 */
[----:B-1----:R-:W-:-:S03]  /*7080*/  IMAD.WIDE R12, R2, 0x2, R166 ;  /* 0x00000002020c7825 */ /* 0x002fc600078e02a6 */
[----:B------:R-:W2:Y:S04]  /*7090*/  LDL.64 R166, [R1+0x70] ;  /* 0x0000700001a67983 */ /* 0x000ea80000100a00 */
[----:B------:R0:W2:Y:S02]  /*70a0*/  LDG.E.U16 R75, [R12.64] ;  /* 0x000000060c4b7981 */ /* 0x0000a4000c1e1500 */
[C---:B0-----:R-:W-:Y:S02]  /*70b0*/  IMAD.WIDE R12, R2.reuse, 0x2, R152 ;  /* 0x00000002020c7825 */ /* 0x041fe400078e0298 */
[----:B------:R-:W2:Y:S02]  /*70c0*/  LDL.64 R152, [R1+0x60] ;  /* 0x0000600001987983 */ /* 0x000ea40000100a00 */
[----:B------:R-:W-:-:S02]  /*70d0*/  IMAD.WIDE R86, R2, 0x2, R198 ;  /* 0x0000000202567825 */ /* 0x000fc400078e02c6 */
[----:B------:R0:W2:Y:S04]  /*70e0*/  LDG.E.U16 R93, [R12.64] ;  /* 0x000000060c5d7981 */ /* 0x0000a8000c1e1500 */
[----:B------:R1:W2:Y:S01]  /*70f0*/  LDG.E.U16 R86, [R86.64] ;  /* 0x0000000656567981 */ /* 0x0002a2000c1e1500 */
[----:B------:R-:W-:-:S03]  /*7100*/  IMAD.WIDE R90, R2, 0x2, R194 ;  /* 0x00000002025a7825 */ /* 0x000fc600078e02c2 */
[----:B------:R-:W2:Y:S01]  /*7110*/  LDL.64 R198, [R1+0x20] ;  /* 0x0000200001c67983 */ /* 0x000ea20000100a00 */
[----:B0-----:R-:W-:-:S03]  /*7120*/  IMAD.WIDE R12, R2, 0x2, R196 ;  /* 0x00000002020c7825 */ /* 0x001fc600078e02c4 */
[----:B------:R4:W2:Y:S04]  /*7130*/  LDG.E.U16 R95, [R90.64] ;  /* 0x000000065a5f7981 */ /* 0x0008a8000c1e1500 */
[----:B-1----:R0:W2:Y:S04]  /*7140*/  LDG.E.U16 R87, [R144.64] ;  /* 0x0000000690577981 */ /* 0x0020a8000c1e1500 */
[----:B------:R-:W2:Y:S04]  /*7150*/  LDL.64 R194, [R1+0x18] ;  /* 0x0000180001c27983 */ /* 0x000ea80000100a00 */
[----:B------:R-:W2:Y:S04]  /*7160*/  LDL.64 R196, [R1+0x10] ;  /* 0x0000100001c47983 */ /* 0x000ea80000100a00 */
[----:B0-----:R0:W2:Y:S04]  /*7170*/  LDG.E.U16 R144, [R12.64] ;  /* 0x000000060c907981 */ /* 0x0010a8000c1e1500 */
[----:B------:R3:W2:Y:S01]  /*7180*/  LDG.E.U16 R145, [R100.64] ;  /* 0x0000000664917981 */ /* 0x0006a2000c1e1500 */
[----:B----4-:R-:W-:-:S03]  /*7190*/  IMAD.WIDE R90, R2, 0x2, R154 ;  /* 0x00000002025a7825 */ /* 0x010fc600078e029a */
[----:B------:R-:W4:Y:S01]  /*71a0*/  LDL.64 R154, [R1+0x48] ;  /* 0x00004800019a7983 */ /* 0x000f220000100a00 */
[----:B-----5:R-:W-:-:S04]  /*71b0*/  IMAD.WIDE R102, R2, 0x2, R146 ;  /* 0x0000000202667825 */ /* 0x020fc800078e0292 */
[C---:B0-----:R-:W-:Y:S01]  /*71c0*/  IMAD.WIDE R12, R2.reuse, 0x2, R184 ;  /* 0x00000002020c7825 */ /* 0x041fe200078e02b8 */
[----:B------:R0:W5:Y:S04]  /*71d0*/  LDG.E.U16 R146, [R102.64] ;  /* 0x0000000666927981 */ /* 0x000168000c1e1500 */
[----:B------:R-:W5:Y:S04]  /*71e0*/  LDL.64 R184, [R1+0x38] ;  /* 0x0000380001b87983 */ /* 0x000f680000100a00 */
[----:B0-----:R0:W5:Y:S04]  /*71f0*/  LDG.E.U16 R103, [R12.64] ;  /* 0x000000060c677981 */ /* 0x001168000c1e1500 */
[----:B------:R2:W5:Y:S01]  /*7200*/  LDG.E.U16 R102, [R90.64] ;  /* 0x000000065a667981 */ /* 0x000562000c1e1500 */
[----:B---3--:R-:W-:-:S05]  /*7210*/  IMAD.WIDE R100, R2, 0x2, R150 ;  /* 0x0000000202647825 */ /* 0x008fca00078e0296 */
[----:B------:R1:W3:Y:S01]  /*7220*/  LDG.E.U16 R150, [R100.64] ;  /* 0x0000000664967981 */ /* 0x0002e2000c1e1500 */
[----:B--2---:R-:W-:-:S03]  /*7230*/  IMAD.WIDE R90, R2, 0x2, R192 ;  /* 0x00000002025a7825 */ /* 0x004fc600078e02c0 */
[----:B------:R-:W2:Y:S04]  /*7240*/  LDL.64 R192, [R1+0x8] ;  /* 0x0000080001c07983 */ /* 0x000ea80000100a00 */
[----:B------:R0:W2:Y:S02]  /*7250*/  LDG.E.U16 R151, [R90.64] ;  /* 0x000000065a977981 */ /* 0x0000a4000c1e1500 */
[C---:B0-----:R-:W-:Y:S02]  /*7260*/  IMAD.WIDE R12, R2.reuse, 0x2, R166 ;  /* 0x00000002020c7825 */ /* 0x041fe400078e02a6 */
[----:B------:R-:W2:Y:S02]  /*7270*/  LDL.64 R166, [R1+0x30] ;  /* 0x0000300001a67983 */ /* 0x000ea40000100a00 */
[----:B-1----:R-:W-:-:S02]  /*7280*/  IMAD.WIDE R100, R2, 0x2, R152 ;  /* 0x0000000202647825 */ /* 0x002fc400078e0298 */
[----:B------:R0:W3:Y:S02]  /*7290*/  LDG.E.U16 R152, [R12.64] ;  /* 0x000000060c987981 */ /* 0x0000e4000c1e1500 */
[C---:B------:R-:W-:Y:S02]  /*72a0*/  IMAD.WIDE R90, R2.reuse, 0x2, R208 ;  /* 0x00000002025a7825 */ /* 0x040fe400078e02d0 */
[----:B------:R4:W3:Y:S02]  /*72b0*/  LDG.E.U16 R147, [R100.64] ;  /* 0x0000000664937981 */ /* 0x0008e4000c1e1500 */
[C---:B0-----:R-:W-:Y:S02]  /*72c0*/  IMAD.WIDE R12, R2.reuse, 0x2, R190 ;  /* 0x00000002020c7825 */ /* 0x041fe400078e02be */
[----:B------:R-:W3:Y:S02]  /*72d0*/  LDL.64 R190, [R1] ;  /* 0x0000000001be7983 */ /* 0x000ee40000100a00 */
[----:B----4-:R-:W-:-:S02]  /*72e0*/  IMAD.WIDE R100, R2, 0x2, R154 ;  /* 0x0000000202647825 */ /* 0x010fc400078e029a */
[----:B------:R5:W4:Y:S04]  /*72f0*/  LDG.E.U16 R155, [R90.64] ;  /* 0x000000065a9b7981 */ /* 0x000b28000c1e1500 */
[----:B------:R0:W4:Y:S04]  /*7300*/  LDG.E.U16 R154, [R12.64] ;  /* 0x000000060c9a7981 */ /* 0x000128000c1e1500 */
[----:B------:R2:W4:Y:S01]  /*7310*/  LDG.E.U16 R164, [R100.64] ;  /* 0x0000000664a47981 */ /* 0x000522000c1e1500 */
[----:B-----5:R-:W-:-:S04]  /*7320*/  IMAD.WIDE R90, R2, 0x2, R184 ;  /* 0x00000002025a7825 */ /* 0x020fc800078e02b8 */
[----:B0-----:R-:W-:-:S05]  /*7330*/  IMAD.WIDE R12, R2, 0x2, R202 ;  /* 0x00000002020c7825 */ /* 0x001fca00078e02ca */
[----:B------:R0:W5:Y:S02]  /*7340*/  LDG.E.U16 R153, [R12.64] ;  /* 0x000000060c997981 */ /* 0x000164000c1e1500 */
[----:B0-----:R-:W-:-:S05]  /*7350*/  IMAD.WIDE R12, R2, 0x2, R200 ;  /* 0x00000002020c7825 */ /* 0x001fca00078e02c8 */
[----:B------:R0:W4:Y:S02]  /*7360*/  LDG.E.U16 R185, [R12.64] ;  /* 0x000000060cb97981 */ /* 0x000124000c1e1500 */
[----:B0-----:R-:W-:-:S05]  /*7370*/  IMAD.WIDE R12, R2, 0x2, R196 ;  /* 0x00000002020c7825 */ /* 0x001fca00078e02c4 */
[----:B------:R0:W4:Y:S02]  /*7380*/  LDG.E.U16 R197, [R12.64] ;  /* 0x000000060cc57981 */ /* 0x000124000c1e1500 */
[----:B0-----:R-:W-:-:S04]  /*7390*/  IMAD.WIDE R12, R2, 0x2, R250 ;  /* 0x00000002020c7825 */ /* 0x001fc800078e02fa */
[----:B------:R-:W-:Y:S02]  /*73a0*/  IMAD R9, R9, 0x10, R14 ;  /* 0x0000001009097824 */ /* 0x000fe400078e020e */
[----:B------:R-:W-:-:S03]  /*73b0*/  IMAD R10, R10, 0x1000, R11 ;  /* 0x000010000a0a7824 */ /* 0x000fc600078e020b */
[----:B------:R-:W-:-:S05]  /*73c0*/  LOP3.LUT R9, R9, 0xff, RZ, 0xc0, !PT ;  /* 0x000000ff09097812 */ /* 0x000fca00078ec0ff */
[----:B------:R-:W-:Y:S02]  /*73d0*/  IMAD.IADD R9, R10, 0x1, R9 ;  /* 0x000000010a097824 */ /* 0x000fe400078e0209 */
[----:B------:R-:W-:Y:S01]  /*73e0*/  IMAD.WIDE R10, R2, 0x2, R226 ;  /* 0x00000002020a7825 */ /* 0x000fe200078e02e2 */
[C---:B------:R-:W-:Y:S02]  /*73f0*/  ISETP.GT.U32.AND.EX P6, PT, R15.reuse, RZ, PT, P6 ;  /* 0x000000ff0f00720c */ /* 0x040fe40003fc4160 */
[C---:B------:R-:W-:Y:S02]  /*7400*/  ISETP.GT.U32.AND.EX P4, PT, R15.reuse, RZ, PT, P4 ;  /* 0x000000ff0f00720c */ /* 0x040fe40003f84140 */
[C---:B------:R-:W-:Y:S02]  /*7410*/  ISETP.GT.U32.AND.EX P3, PT, R15.reuse, RZ, PT, P3 ;  /* 0x000000ff0f00720c */ /* 0x040fe40003f64130 */
[C---:B------:R-:W-:Y:S02]  /*7420*/  ISETP.GT.U32.AND.EX P0, PT, R15.reuse, RZ, PT, P0 ;  /* 0x000000ff0f00720c */ /* 0x040fe40003f04100 */
[----:B------:R-:W-:-:S02]  /*7430*/  ISETP.GT.U32.AND.EX P1, PT, R15, RZ, PT, P1 ;  /* 0x000000ff0f00720c */ /* 0x000fc40003f24110 */
[----:B------:R-:W-:Y:S02]  /*7440*/  ISETP.GT.U32.AND.EX P5, PT, R15, RZ, PT, P5 ;  /* 0x000000ff0f00720c */ /* 0x000fe40003fa4150 */
[----:B------:R-:W-:Y:S01]  /*7450*/  LOP3.LUT R15, R9, 0xffff, RZ, 0xc0, !PT ;  /* 0x0000ffff090f7812 */ /* 0x000fe200078ec0ff */
[----:B------:R-:W-:-:S05]  /*7460*/  FMUL R9, R92, c[0x0][0x188] ;  /* 0x000062005c097a20 */ /* 0x000fca0000400000 */
[----:B------:R-:W-:Y:S02]  /*7470*/  FSEL R9, R9, -INF , !P4 ;  /* 0xff80000009097808 */ /* 0x000fe40006000000 */
[--C-:B------:R-:W-:Y:S02]  /*7480*/  SHF.R.U32.HI R14, RZ, 0xb, R15.reuse ;  /* 0x0000000bff0e7819 */ /* 0x100fe4000001160f */
[----:B------:R-:W-:Y:S01]  /*7490*/  SHF.R.U32.HI R92, RZ, 0xa, R15 ;  /* 0x0000000aff5c7819 */ /* 0x000fe2000001160f */
[----:B------:R-:W-:Y:S02]  /*74a0*/  FMUL R132, R132, c[0x0][0x188] ;  /* 0x0000620084847a20 */ /* 0x000fe40000400000 */
[----:B------:R-:W-:Y:S02]  /*74b0*/  FMUL R133, R133, c[0x0][0x188] ;  /* 0x0000620085857a20 */ /* 0x000fe40000400000 */
[C---:B--2---:R-:W-:Y:S02]  /*74c0*/  IMAD.WIDE R100, R2.reuse, 0x2, R166 ;  /* 0x0000000202647825 */ /* 0x044fe400078e02a6 */
[----:B------:R0:W2:Y:S04]  /*74d0*/  LDG.E.U16 R167, [R90.64] ;  /* 0x000000065aa77981 */ /* 0x0000a8000c1e1500 */
[----:B------:R1:W2:Y:S01]  /*74e0*/  LDG.E.U16 R184, [R100.64] ;  /* 0x0000000664b87981 */ /* 0x0002a2000c1e1500 */
[----:B0-----:R-:W-:-:S03]  /*74f0*/  IMAD.WIDE R90, R2, 0x2, R198 ;  /* 0x00000002025a7825 */ /* 0x001fc600078e02c6 */
[----:B------:R0:W2:Y:S01]  /*7500*/  LDG.E.U16 R198, [R12.64] ;  /* 0x000000060cc67981 */ /* 0x0000a2000c1e1500 */
[----:B-1----:R-:W-:-:S03]  /*7510*/  IMAD.WIDE R100, R2, 0x2, R194 ;  /* 0x0000000202647825 */ /* 0x002fc600078e02c2 */
[----:B------:R1:W2:Y:S04]  /*7520*/  LDG.E.U16 R166, [R90.64] ;  /* 0x000000065aa67981 */ /* 0x0002a8000c1e1500 */
[----:B------:R3:W2:Y:S01]  /*7530*/  LDG.E.U16 R194, [R100.64] ;  /* 0x0000000664c27981 */ /* 0x0006a2000c1e1500 */
[----:B-1----:R-:W-:-:S04]  /*7540*/  IMAD.WIDE R90, R2, 0x2, R192 ;  /* 0x00000002025a7825 */ /* 0x002fc800078e02c0 */
[C---:B---3--:R-:W-:Y:S01]  /*7550*/  IMAD.WIDE R100, R2.reuse, 0x2, R190 ;  /* 0x0000000202647825 */ /* 0x048fe200078e02be */
[----:B------:R1:W3:Y:S04]  /*7560*/  LDG.E.U16 R196, [R90.64] ;  /* 0x000000065ac47981 */ /* 0x0002e8000c1e1500 */
[----:B------:R0:W2:Y:S01]  /*7570*/  LDG.E.U16 R186, [R100.64] ;  /* 0x0000000664ba7981 */ /* 0x0000a2000c1e1500 */
[----:B-1----:R-:W-:-:S04]  /*7580*/  IMAD.WIDE R90, R2, 0x2, R248 ;  /* 0x00000002025a7825 */ /* 0x002fc800078e02f8 */
[C---:B0-----:R-:W-:Y:S01]  /*7590*/  IMAD.WIDE R100, R2.reuse, 0x2, R242 ;  /* 0x0000000202647825 */ /* 0x041fe200078e02f2 */
[----:B------:R0:W2:Y:S04]  /*75a0*/  LDG.E.U16 R200, [R90.64] ;  /* 0x000000065ac87981 */ /* 0x0000a8000c1e1500 */
[----:B------:R1:W2:Y:S01]  /*75b0*/  LDG.E.U16 R201, [R100.64] ;  /* 0x0000000664c97981 */ /* 0x0002a2000c1e1500 */
[----:B0-----:R-:W-:-:S05]  /*75c0*/  IMAD.WIDE R90, R2, 0x2, R232 ;  /* 0x00000002025a7825 */ /* 0x001fca00078e02e8 */
[----:B------:R0:W2:Y:S01]  /*75d0*/  LDG.E.U16 R202, [R90.64] ;  /* 0x000000065aca7981 */ /* 0x0000a2000c1e1500 */
[----:B------:R-:W-:-:S04]  /*75e0*/  IMAD.WIDE R12, R2, 0x2, R246 ;  /* 0x00000002020c7825 */ /* 0x000fc800078e02f6 */
[C---:B-1----:R-:W-:Y:S01]  /*75f0*/  IMAD.WIDE R100, R2.reuse, 0x2, R244 ;  /* 0x0000000202647825 */ /* 0x042fe200078e02f4 */
[----:B------:R1:W2:Y:S03]  /*7600*/  LDG.E.U16 R203, [R12.64] ;  /* 0x000000060ccb7981 */ /* 0x0002a6000c1e1500 */
[C---:B0-----:R-:W-:Y:S01]  /*7610*/  IMAD.WIDE R90, R2.reuse, 0x2, R236 ;  /* 0x00000002025a7825 */ /* 0x041fe200078e02ec */
[----:B------:R0:W2:Y:S04]  /*7620*/  LDG.E.U16 R225, [R100.64] ;  /* 0x0000000664e17981 */ /* 0x0000a8000c1e1500 */
[----:B------:R5:W2:Y:S01]  /*7630*/  LDG.E.U16 R240, [R90.64] ;  /* 0x000000065af07981 */ /* 0x000aa2000c1e1500 */
[----:B-1----:R-:W-:-:S04]  /*7640*/  IMAD.WIDE R12, R2, 0x2, R238 ;  /* 0x00000002020c7825 */ /* 0x002fc800078e02ee */
[C---:B0-----:R-:W-:Y:S01]  /*7650*/  IMAD.WIDE R100, R2.reuse, 0x2, R234 ;  /* 0x0000000202647825 */ /* 0x041fe200078e02ea */
[----:B------:R0:W2:Y:S03]  /*7660*/  LDG.E.U16 R241, [R12.64] ;  /* 0x000000060cf17981 */ /* 0x0000a6000c1e1500 */
[C---:B-----5:R-:W-:Y:S02]  /*7670*/  IMAD.WIDE R90, R2.reuse, 0x2, R228 ;  /* 0x00000002025a7825 */ /* 0x060fe400078e02e4 */
[----:B------:R1:W5:Y:S04]  /*7680*/  LDG.E.U16 R100, [R100.64] ;  /* 0x0000000664647981 */ /* 0x000368000c1e1500 */
[----:B------:R4:W2:Y:S01]  /*7690*/  LDG.E.U16 R91, [R90.64] ;  /* 0x000000065a5b7981 */ /* 0x0008a2000c1e1500 */
[----:B0-----:R-:W-:-:S05]  /*76a0*/  IMAD.WIDE R12, R2, 0x2, R230 ;  /* 0x00000002020c7825 */ /* 0x001fca00078e02e6 */
[----:B-1----:R0:W2:Y:S04]  /*76b0*/  LDG.E.U16 R101, [R12.64] ;  /* 0x000000060c657981 */ /* 0x0020a8000c1e1500 */
[----:B----4-:R1:W4:Y:S01]  /*76c0*/  LDG.E.U16 R90, [R10.64] ;  /* 0x000000060a5a7981 */ /* 0x010322000c1e1500 */
[----:B------:R-:W-:Y:S02]  /*76d0*/  FMUL R134, R134, c[0x0][0x188] ;  /* 0x0000620086867a20 */ /* 0x000fe40000400000 */
[----:B------:R-:W-:Y:S01]  /*76e0*/  FMUL R135, R135, c[0x0][0x188] ;  /* 0x0000620087877a20 */ /* 0x000fe20000400000 */
[----:B------:R-:W-:Y:S01]  /*76f0*/  BAR.SYNC.DEFER_BLOCKING 0x0 ;  /* 0x0000000000007b1d */ /* 0x000fe20000010000 */
[----:B-1----:R-:W-:-:S04]  /*7700*/  SHF.R.U32.HI R10, RZ, 0xf, R15 ;  /* 0x0000000fff0a7819 */ /* 0x002fc8000001160f */
[----:B------:R-:W-:Y:S01]  /*7710*/  LOP3.LUT P4, RZ, R10, 0x1, RZ, 0xc0, !PT ;  /* 0x000000010aff7812 */ /* 0x000fe2000788c0ff */
[----:B------:R-:W-:Y:S01]  /*7720*/  FMUL R10, R94, c[0x0][0x188] ;  /* 0x000062005e0a7a20 */ /* 0x000fe20000400000 */
[----:B------:R-:W-:-:S04]  /*7730*/  SHF.R.U32.HI R11, RZ, 0xe, R15 ;  /* 0x0000000eff0b7819 */ /* 0x000fc8000001160f */
[----:B------:R-:W-:Y:S02]  /*7740*/  FSEL R10, R10, -INF , !P6 ;  /* 0xff8000000a0a7808 */ /* 0x000fe40007000000 */
[----:B------:R-:W-:Y:S01]  /*7750*/  LOP3.LUT P6, RZ, R11, 0x1, RZ, 0xc0, !PT ;  /* 0x000000010bff7812 */ /* 0x000fe200078cc0ff */
[----:B------:R-:W-:Y:S01]  /*7760*/  FMUL R11, R157, c[0x0][0x188] ;  /* 0x000062009d0b7a20 */ /* 0x000fe20000400000 */
[----:B0-----:R-:W-:-:S04]  /*7770*/  SHF.R.U32.HI R12, RZ, 0xd, R15 ;  /* 0x0000000dff0c7819 */ /* 0x001fc8000001160f */
[----:B------:R-:W-:Y:S02]  /*7780*/  FSEL R11, R11, -INF , !P0 ;  /* 0xff8000000b0b7808 */ /* 0x000fe40004000000 */
[----:B------:R-:W-:Y:S01]  /*7790*/  LOP3.LUT P0, RZ, R12, 0x1, RZ, 0xc0, !PT ;  /* 0x000000010cff7812 */ /* 0x000fe2000780c0ff */
[----:B------:R-:W-:Y:S01]  /*77a0*/  FMUL R12, R159, c[0x0][0x188] ;  /* 0x000062009f0c7a20 */ /* 0x000fe20000400000 */
[----:B------:R-:W-:-:S04]  /*77b0*/  SHF.R.U32.HI R13, RZ, 0xc, R15 ;  /* 0x0000000cff0d7819 */ /* 0x000fc8000001160f */
[----:B------:R-:W-:Y:S02]  /*77c0*/  FSEL R12, R12, -INF , !P3 ;  /* 0xff8000000c0c7808 */ /* 0x000fe40005800000 */
[----:B------:R-:W-:Y:S01]  /*77d0*/  LOP3.LUT P3, RZ, R13, 0x1, RZ, 0xc0, !PT ;  /* 0x000000010dff7812 */ /* 0x000fe2000786c0ff */
[----:B------:R-:W-:-:S05]  /*77e0*/  FMUL R13, R156, c[0x0][0x188] ;  /* 0x000062009c0d7a20 */ /* 0x000fca0000400000 */
[----:B------:R-:W-:Y:S02]  /*77f0*/  FSEL R13, R13, -INF , !P5 ;  /* 0xff8000000d0d7808 */ /* 0x000fe40006800000 */
[----:B------:R-:W-:Y:S01]  /*7800*/  LOP3.LUT P5, RZ, R14, 0x1, RZ, 0xc0, !PT ;  /* 0x000000010eff7812 */ /* 0x000fe200078ac0ff */
[----:B------:R-:W-:-:S05]  /*7810*/  FMUL R14, R158, c[0x0][0x188] ;  /* 0x000062009e0e7a20 */ /* 0x000fca0000400000 */
[----:B------:R-:W-:Y:S02]  /*7820*/  FSEL R14, R14, -INF , !P1 ;  /* 0xff8000000e0e7808 */ /* 0x000fe40004800000 */
[----:B------:R-:W-:Y:S02]  /*7830*/  LOP3.LUT P1, RZ, R92, 0x1, RZ, 0xc0, !PT ;  /* 0x000000015cff7812 */ /* 0x000fe4000782c0ff */
[--C-:B------:R-:W-:Y:S02]  /*7840*/  SHF.R.U32.HI R92, RZ, 0x9, R15.reuse ;  /* 0x00000009ff5c7819 */ /* 0x100fe4000001160f */
[----:B------:R-:W-:Y:S02]  /*7850*/  FSEL R189, R132, -INF , !P4 ;  /* 0xff80000084bd7808 */ /* 0x000fe40006000000 */
[----:B------:R-:W-:Y:S02]  /*7860*/  LOP3.LUT P4, RZ, R92, 0x1, RZ, 0xc0, !PT ;  /* 0x000000015cff7812 */ /* 0x000fe4000788c0ff */
[----:B------:R-:W-:-:S02]  /*7870*/  SHF.R.U32.HI R92, RZ, 0x8, R15 ;  /* 0x00000008ff5c7819 */ /* 0x000fc4000001160f */
[----:B------:R-:W-:Y:S02]  /*7880*/  FSEL R190, R133, -INF , !P6 ;  /* 0xff80000085be7808 */ /* 0x000fe40007000000 */
[----:B------:R-:W-:Y:S02]  /*7890*/  LOP3.LUT P6, RZ, R92, 0x1, RZ, 0xc0, !PT ;  /* 0x000000015cff7812 */ /* 0x000fe400078cc0ff */
[--C-:B------:R-:W-:Y:S02]  /*78a0*/  SHF.R.U32.HI R92, RZ, 0x7, R15.reuse ;  /* 0x00000007ff5c7819 */ /* 0x100fe4000001160f */
[----:B------:R-:W-:Y:S02]  /*78b0*/  FSEL R193, R134, -INF , !P0 ;  /* 0xff80000086c17808 */ /* 0x000fe40004000000 */
[----:B------:R-:W-:Y:S02]  /*78c0*/  LOP3.LUT P0, RZ, R92, 0x1, RZ, 0xc0, !PT ;  /* 0x000000015cff7812 */ /* 0x000fe4000780c0ff */
[----:B------:R-:W-:Y:S01]  /*78d0*/  SHF.R.U32.HI R92, RZ, 0x6, R15 ;  /* 0x00000006ff5c7819 */ /* 0x000fe2000001160f */
[----:B------:R-:W-:Y:S01]  /*78e0*/  FMUL R160, R160, c[0x0][0x188] ;  /* 0x00006200a0a07a20 */ /* 0x000fe20000400000 */
[----:B------:R-:W-:-:S02]  /*78f0*/  FSEL R195, R135, -INF , !P3 ;  /* 0xff80000087c37808 */ /* 0x000fc40005800000 */
[----:B------:R-:W-:Y:S02]  /*7900*/  LOP3.LUT P3, RZ, R92, 0x1, RZ, 0xc0, !PT ;  /* 0x000000015cff7812 */ /* 0x000fe4000786c0ff */
[--C-:B------:R-:W-:Y:S01]  /*7910*/  SHF.R.U32.HI R92, RZ, 0x5, R15.reuse ;  /* 0x00000005ff5c7819 */ /* 0x100fe2000001160f */
[----:B------:R-:W-:Y:S01]  /*7920*/  FMUL R161, R161, c[0x0][0x188] ;  /* 0x00006200a1a17a20 */ /* 0x000fe20000400000 */
        /* <DEDUP_REMOVED lines=8> */
[----:B------:R-:W-:Y:S01]  /*79b0*/  FSEL R199, R162, -INF , !P4 ;  /* 0xff800000a2c77808 */ /* 0x000fe20006000000 */
[----:B------:R-:W-:Y:S01]  /*79c0*/  FMUL R140, R140, c[0x0][0x188] ;  /* 0x000062008c8c7a20 */ /* 0x000fe20000400000 */
[----:B------:R-:W-:Y:S02]  /*79d0*/  LOP3.LUT P4, RZ, R92, 0x1, RZ, 0xc0, !PT ;  /* 0x000000015cff7812 */ /* 0x000fe4000788c0ff */
[--C-:B------:R-:W-:Y:S02]  /*79e0*/  SHF.R.U32.HI R92, RZ, 0x2, R15.reuse ;  /* 0x00000002ff5c7819 */ /* 0x100fe4000001160f */
[----:B------:R-:W-:-:S02]  /*79f0*/  SHF.R.U32.HI R15, RZ, 0x1, R15 ;  /* 0x00000001ff0f7819 */ /* 0x000fc4000001160f */
[----:B------:R-:W-:Y:S02]  /*7a00*/  FSEL R204, R163, -INF , !P6 ;  /* 0xff800000a3cc7808 */ /* 0x000fe40007000000 */
[----:B------:R-:W-:Y:S02]  /*7a10*/  FSEL R208, R140, -INF , !P0 ;  /* 0xff8000008cd07808 */ /* 0x000fe40004000000 */
[----:B------:R-:W-:Y:S02]  /*7a20*/  LOP3.LUT P6, RZ, R92, 0x1, RZ, 0xc0, !PT ;  /* 0x000000015cff7812 */ /* 0x000fe400078cc0ff */
[----:B------:R-:W-:Y:S02]  /*7a30*/  LOP3.LUT P0, RZ, R15, 0x1, RZ, 0xc0, !PT ;  /* 0x000000010fff7812 */ /* 0x000fe4000780c0ff */
[----:B------:R-:W-:Y:S02]  /*7a40*/  FMNMX R92, R37, R23, !PT ;  /* 0x00000017255c7209 */ /* 0x000fe40007800000 */
[----:B------:R-:W-:-:S02]  /*7a50*/  FMNMX R15, R125, R124, !PT ;  /* 0x0000007c7d0f7209 */ /* 0x000fc40007800000 */
[----:B------:R-:W-:Y:S02]  /*7a60*/  FMNMX R92, R22, R92, !PT ;  /* 0x0000005c165c7209 */ /* 0x000fe40007800000 */
[----:B------:R-:W-:Y:S02]  /*7a70*/  FMNMX R15, R36, R15, !PT ;  /* 0x0000000f240f7209 */ /* 0x000fe40007800000 */
[----:B------:R-:W-:Y:S02]  /*7a80*/  FMNMX R92, R148, R92, !PT ;  /* 0x0000005c945c7209 */ /* 0x000fe40007800000 */
[----:B------:R-:W-:Y:S02]  /*7a90*/  FMNMX R15, R176, R15, !PT ;  /* 0x0000000fb00f7209 */ /* 0x000fe40007800000 */
        /* <DEDUP_REMOVED lines=43> */
[----:B------:R-:W-:Y:S01]  /*7d50*/  FMNMX R15, R195, R15, !PT ;  /* 0x0000000fc30f7209 */ /* 0x000fe20007800000 */
[----:B------:R-:W-:Y:S01]  /*7d60*/  FMUL R142, R142, c[0x0][0x188] ;  /* 0x000062008e8e7a20 */ /* 0x000fe20000400000 */
[----:B------:R-:W-:-:S02]  /*7d70*/  FMNMX R92, R191, R92, !PT ;  /* 0x0000005cbf5c7209 */ /* 0x000fc40007800000 */
[----:B------:R-:W-:Y:S01]  /*7d80*/  FMNMX R15, R199, R15, !PT ;  /* 0x0000000fc70f7209 */ /* 0x000fe20007800000 */
[----:B------:R-:W-:Y:S01]  /*7d90*/  FMUL R141, R141, c[0x0][0x188] ;  /* 0x000062008d8d7a20 */ /* 0x000fe20000400000 */
[----:B------:R-:W-:Y:S01]  /*7da0*/  FMNMX R92, R192, R92, !PT ;  /* 0x0000005cc05c7209 */ /* 0x000fe20007800000 */
[----:B------:R-:W-:Y:S01]  /*7db0*/  FMUL R143, R143, c[0x0][0x188] ;  /* 0x000062008f8f7a20 */ /* 0x000fe20000400000 */
[----:B------:R-:W-:Y:S02]  /*7dc0*/  FSEL R214, R142, -INF , !P5 ;  /* 0xff8000008ed67808 */ /* 0x000fe40006800000 */
[----:B------:R-:W-:Y:S01]  /*7dd0*/  FMNMX R15, R204, R15, !PT ;  /* 0x0000000fcc0f7209 */ /* 0x000fe20007800000 */
[----:B------:R-:W-:Y:S01]  /*7de0*/  FMUL R128, R128, c[0x0][0x188] ;  /* 0x0000620080807a20 */ /* 0x000fe20000400000 */
[----:B------:R-:W-:Y:S01]  /*7df0*/  FSEL R209, R141, -INF , !P3 ;  /* 0xff8000008dd17808 */ /* 0x000fe20005800000 */
[----:B------:R-:W-:Y:S01]  /*7e00*/  FMUL R130, R130, c[0x0][0x188] ;  /* 0x0000620082827a20 */ /* 0x000fe20000400000 */
[----:B------:R-:W-:-:S02]  /*7e10*/  FMNMX R92, R208, R92, !PT ;  /* 0x0000005cd05c7209 */ /* 0x000fc40007800000 */
[----:B------:R-:W-:Y:S02]  /*7e20*/  FSEL R215, R143, -INF , !P1 ;  /* 0xff8000008fd77808 */ /* 0x000fe40004800000 */
[----:B------:R-:W-:Y:S01]  /*7e30*/  FMNMX R15, R214, R15, !PT ;  /* 0x0000000fd60f7209 */ /* 0x000fe20007800000 */
[----:B------:R-:W-:Y:S01]  /*7e40*/  FMUL R129, R129, c[0x0][0x188] ;  /* 0x0000620081817a20 */ /* 0x000fe20000400000 */
[----:B------:R-:W-:Y:S01]  /*7e50*/  FSEL R210, R128, -INF , !P4 ;  /* 0xff80000080d27808 */ /* 0x000fe20006000000 */
[----:B------:R-:W-:Y:S01]  /*7e60*/  FMUL R131, R131, c[0x0][0x188] ;  /* 0x0000620083837a20 */ /* 0x000fe20000400000 */
[----:B------:R-:W-:Y:S02]  /*7e70*/  FMNMX R92, R209, R92, !PT ;  /* 0x0000005cd15c7209 */ /* 0x000fe40007800000 */
[----:B------:R-:W-:Y:S02]  /*7e80*/  FSEL R217, R130, -INF , !P0 ;  /* 0xff80000082d97808 */ /* 0x000fe40004000000 */
[----:B------:R-:W-:-:S02]  /*7e90*/  FMNMX R94, R215, R15, !PT ;  /* 0x0000000fd75e7209 */ /* 0x000fc40007800000 */
[----:B------:R-:W-:Y:S02]  /*7ea0*/  FSEL R211, R129, -INF , !P6 ;  /* 0xff80000081d37808 */ /* 0x000fe40007000000 */
[----:B------:R-:W-:Y:S02]  /*7eb0*/  FMNMX R92, R210, R92, !PT ;  /* 0x0000005cd25c7209 */ /* 0x000fe40007800000 */
[----:B------:R-:W-:Y:S02]  /*7ec0*/  FSEL R216, R131, -INF , !P2 ;  /* 0xff80000083d87808 */ /* 0x000fe40005000000 */
[----:B------:R-:W-:Y:S02]  /*7ed0*/  FMNMX R94, R217, R94, !PT ;  /* 0x0000005ed95e7209 */ /* 0x000fe40007800000 */
[----:B------:R-:W-:Y:S02]  /*7ee0*/  FMNMX R92, R211, R92, !PT ;  /* 0x0000005cd35c7209 */ /* 0x000fe40007800000 */
[----:B------:R-:W-:Y:S01]  /*7ef0*/  FMNMX R94, R216, R94, !PT ;  /* 0x0000005ed85e7209 */ /* 0x000fe20007800000 */
[----:B------:R-:W-:Y:S04]  /*7f00*/  STS.U16 [R0+0x8000], R17 ;  /* 0x0080001100007388 */ /* 0x000fe80000000400 */
[----:B------:R-:W0:Y:S04]  /*7f10*/  SHFL.BFLY PT, R15, R92, 0x2, 0x1f ;  /* 0x0c401f005c0f7f89 */ /* 0x000e2800000e0000 */
[----:B------:R-:W1:Y:S01]  /*7f20*/  SHFL.BFLY PT, R17, R94, 0x2, 0x1f ;  /* 0x0c401f005e117f89 */ /* 0x000e6200000e0000 */
[----:B------:R-:W-:-:S03]  /*7f30*/  LOP3.LUT R157, R0, 0x20, RZ, 0x3c, !PT ;  /* 0x00000020009d7812 */ /* 0x000fc600078e3cff */
[----:B------:R-:W-:Y:S04]  /*7f40*/  STS.U16 [R0+0x8800], R39 ;  /* 0x0088002700007388 */ /* 0x000fe80000000400 */
[----:B------:R-:W-:Y:S04]  /*7f50*/  STS.U16 [R0+0x9000], R56 ;  /* 0x0090003800007388 */ /* 0x000fe80000000400 */
[----:B------:R-:W-:Y:S04]  /*7f60*/  STS.U16 [R0+0x9800], R58 ;  /* 0x0098003a00007388 */ /* 0x000fe80000000400 */
[----:B------:R-:W-:Y:S01]  /*7f70*/  STS.U16 [R0+0xa000], R60 ;  /* 0x00a0003c00007388 */ /* 0x000fe20000000400 */
[----:B0-----:R-:W-:-:S03]  /*7f80*/  FMNMX R15, R92, R15, !PT ;  /* 0x0000000f5c0f7209 */ /* 0x001fc60007800000 */
[----:B------:R-:W-:Y:S01]  /*7f90*/  STS.U16 [R0+0xa800], R84 ;  /* 0x00a8005400007388 */ /* 0x000fe20000000400 */
[----:B-1----:R-:W-:-:S03]  /*7fa0*/  FMNMX R17, R94, R17, !PT ;  /* 0x000000115e117209 */ /* 0x002fc60007800000 */
        /* <DEDUP_REMOVED lines=11> */
[----:B------:R-:W0:Y:S04]  /*8060*/  SHFL.BFLY PT, R39, R15, 0x1, 0x1f ;  /* 0x0c201f000f277f89 */ /* 0x000e2800000e0000 */
[----:B------:R-:W1:Y:S04]  /*8070*/  SHFL.BFLY PT, R18, R17, 0x1, 0x1f ;  /* 0x0c201f0011127f89 */ /* 0x000e6800000e0000 */
        /* <DEDUP_REMOVED lines=45> */
[----:B-----5:R5:W-:Y:S04]  /*8350*/  STS.U16 [R224+0xf600], R100 ;  /* 0x00f60064e0007388 */ /* 0x020be80000000400 */
[----:B----4-:R-:W-:Y:S01]  /*8360*/  STS.U16 [R224+0xfe00], R90 ;  /* 0x00fe005ae0007388 */ /* 0x010fe20000000400 */
[----:B0-----:R-:W-:-:S03]  /*8370*/  FMNMX R15, R15, R39, !PT ;  /* 0x000000270f0f7209 */ /* 0x001fc60007800000 */
[----:B------:R-:W-:Y:S01]  /*8380*/  BAR.SYNC.DEFER_BLOCKING 0x0 ;  /* 0x0000000000007b1d */ /* 0x000fe20000010000 */
[----:B-1----:R-:W-:Y:S02]  /*8390*/  FMNMX R16, R17, R18, !PT ;  /* 0x0000001211107209 */ /* 0x002fe40007800000 */
[----:B------:R-:W-:Y:S02]  /*83a0*/  FMNMX R15, R15, R8, !PT ;  /* 0x000000080f0f7209 */ /* 0x000fe40007800000 */
[----:B------:R-:W-:-:S03]  /*83b0*/  FMNMX R16, R16, R7, !PT ;  /* 0x0000000710107209 */ /* 0x000fc60007800000 */
[----:B------:R-:W-:Y:S02]  /*83c0*/  FADD R8, -R15, R8 ;  /* 0x000000080f087221 */ /* 0x000fe40000000100 */
[----:B------:R-:W-:Y:S02]  /*83d0*/  FADD R7, -R16, R7 ;  /* 0x0000000710077221 */ /* 0x000fe40000000100 */
[--C-:B------:R-:W-:Y:S02]  /*83e0*/  FADD R23, R23, -R15.reuse ;  /* 0x8000000f17177221 */ /* 0x100fe40000000000 */
[----:B------:R-:W-:Y:S02]  /*83f0*/  FADD R22, R22, -R15 ;  /* 0x8000000f16167221 */ /* 0x000fe40000000000 */
[----:B------:R-:W-:Y:S02]  /*8400*/  FMUL R8, R8, 1.4426950216293334961 ;  /* 0x3fb8aa3b08087820 */ /* 0x000fe40000400000 */
[----:B------:R-:W-:-:S02]  /*8410*/  FMUL R7, R7, 1.4426950216293334961 ;  /* 0x3fb8aa3b07077820 */ /* 0x000fc40000400000 */
[----:B------:R-:W-:Y:S02]  /*8420*/  FMUL R23, R23, 1.4426950216293334961 ;  /* 0x3fb8aa3b17177820 */ /* 0x000fe40000400000 */
[----:B------:R-:W-:Y:S01]  /*8430*/  FMUL R22, R22, 1.4426950216293334961 ;  /* 0x3fb8aa3b16167820 */ /* 0x000fe20000400000 */
[----:B------:R-:W0:Y:S01]  /*8440*/  MUFU.EX2 R8, R8 ;  /* 0x0000000800087308 */ /* 0x000e220000000800 */
[----:B------:R-:W-:Y:S04]  /*8450*/  LDSM.16.M88.4 R48, [R6+0x9000] ;  /* 0x009000000630783b */ /* 0x000fe80000000200 */
[----:B------:R-:W-:Y:S03]  /*8460*/  LDSM.16.M88.4 R60, [R6+0x9800] ;  /* 0x00980000063c783b */ /* 0x000fe60000000200 */
[----:B------:R-:W2:Y:S01]  /*8470*/  MUFU.EX2 R7, R7 ;  /* 0x0000000700077308 */ /* 0x000ea20000000800 */
[--C-:B------:R-:W-:Y:S01]  /*8480*/  FADD R37, R37, -R15.reuse ;  /* 0x8000000f25257221 */ /* 0x100fe20000000000 */
[----:B------:R-:W-:Y:S04]  /*8490*/  LDSM.16.M88.4 R88, [R6+0xa800] ;  /* 0x00a800000658783b */ /* 0x000fe80000000200 */
[----:B------:R-:W-:Y:S02]  /*84a0*/  LDSM.16.M88.4 R140, [R6+0xd000] ;  /* 0x00d00000068c783b */ /* 0x000fe40000000200 */
[----:B------:R-:W-:Y:S01]  /*84b0*/  MUFU.EX2 R198, R23 ;  /* 0x0000001700c67308 */ /* 0x000fe20000000800 */
[--C-:B------:R-:W-:Y:S01]  /*84c0*/  FADD R36, R36, -R16.reuse ;  /* 0x8000001024247221 */ /* 0x100fe20000000000 */
[----:B------:R-:W-:Y:S04]  /*84d0*/  LDSM.16.M88.4 R144, [R6+0xd800] ;  /* 0x00d800000690783b */ /* 0x000fe80000000200 */
[----:B------:R-:W-:Y:S02]  /*84e0*/  LDSM.16.M88.4 R152, [R6+0xe000] ;  /* 0x00e000000698783b */ /* 0x000fe40000000200 */
[----:B------:R1:W-:Y:S01]  /*84f0*/  MUFU.EX2 R202, R22 ;  /* 0x0000001600ca7308 */ /* 0x0003e20000000800 */
[----:B------:R-:W-:Y:S01]  /*8500*/  FADD R178, R178, -R15 ;  /* 0x8000000fb2b27221 */ /* 0x000fe20000000000 */
[----:B------:R-:W-:Y:S01]  /*8510*/  LDSM.16.M88.4 R160, [R6+0xf000] ;  /* 0x00f0000006a0783b */ /* 0x000fe20000000200 */
[----:B------:R-:W-:-:S03]  /*8520*/  FADD R125, R125, -R16 ;  /* 0x800000107d7d7221 */ /* 0x000fc60000000000 */
[----:B-1----:R-:W1:Y:S01]  /*8530*/  LDSM.16.M88.4 R20, [R6+0x8000] ;  /* 0x008000000614783b */ /* 0x002e620000000200 */
[--C-:B------:R-:W-:Y:S02]  /*8540*/  FADD R124, R124, -R16.reuse ;  /* 0x800000107c7c7221 */ /* 0x100fe40000000000 */
[--C-:B------:R-:W-:Y:S02]  /*8550*/  FADD R126, R126, -R15.reuse ;  /* 0x8000000f7e7e7221 */ /* 0x100fe40000000000 */
[----:B------:R-:W-:Y:S02]  /*8560*/  FMUL R37, R37, 1.4426950216293334961 ;  /* 0x3fb8aa3b25257820 */ /* 0x000fe40000400000 */
[----:B------:R-:W-:Y:S02]  /*8570*/  FADD R148, R148, -R15 ;  /* 0x8000000f94947221 */ /* 0x000fe40000000000 */
[----:B------:R-:W-:Y:S02]  /*8580*/  FMUL R36, R36, 1.4426950216293334961 ;  /* 0x3fb8aa3b24247820 */ /* 0x000fe40000400000 */
[----:B------:R-:W-:-:S02]  /*8590*/  FADD R176, R176, -R16 ;  /* 0x80000010b0b07221 */ /* 0x000fc40000000000 */
[----:B------:R-:W-:Y:S02]  /*85a0*/  FMUL R178, R178, 1.4426950216293334961 ;  /* 0x3fb8aa3bb2b27820 */ /* 0x000fe40000400000 */
[----:B------:R-:W-:Y:S02]  /*85b0*/  FMUL R125, R125, 1.4426950216293334961 ;  /* 0x3fb8aa3b7d7d7820 */ /* 0x000fe40000400000 */
[----:B------:R-:W-:Y:S02]  /*85c0*/  FMUL R124, R124, 1.4426950216293334961 ;  /* 0x3fb8aa3b7c7c7820 */ /* 0x000fe40000400000 */
[----:B------:R-:W-:Y:S01]  /*85d0*/  FMUL R126, R126, 1.4426950216293334961 ;  /* 0x3fb8aa3b7e7e7820 */ /* 0x000fe20000400000 */
[----:B------:R-:W4:Y:S01]  /*85e0*/  MUFU.EX2 R201, R37 ;  /* 0x0000002500c97308 */ /* 0x000f220000000800 */
[----:B------:R-:W-:Y:S02]  /*85f0*/  FMUL R148, R148, 1.4426950216293334961 ;  /* 0x3fb8aa3b94947820 */ /* 0x000fe40000400000 */
[----:B------:R-:W-:-:S02]  /*8600*/  FMUL R176, R176, 1.4426950216293334961 ;  /* 0x3fb8aa3bb0b07820 */ /* 0x000fc40000400000 */
[C---:B0-----:R-:W-:Y:S02]  /*8610*/  FMUL R84, R8.reuse, R64 ;  /* 0x0000004008547220 */ /* 0x041fe40000400000 */
[C---:B------:R-:W-:Y:S01]  /*8620*/  FMUL R85, R8.reuse, R65 ;  /* 0x0000004108557220 */ /* 0x040fe20000400000 */
[----:B------:R0:W-:Y:S01]  /*8630*/  MUFU.EX2 R197, R36 ;  /* 0x0000002400c57308 */ /* 0x0001e20000000800 */
[C---:B--2---:R-:W-:Y:S02]  /*8640*/  FMUL R86, R7.reuse, R66 ;  /* 0x0000004207567220 */ /* 0x044fe40000400000 */
[C---:B------:R-:W-:Y:S02]  /*8650*/  FMUL R87, R7.reuse, R67 ;  /* 0x0000004307577220 */ /* 0x040fe40000400000 */
[C---:B------:R-:W-:Y:S01]  /*8660*/  FMUL R92, R8.reuse, R96 ;  /* 0x00000060085c7220 */ /* 0x040fe20000400000 */
[----:B------:R-:W-:Y:S01]  /*8670*/  LDSM.16.M88.4 R64, [R6+0xa000] ;  /* 0x00a000000640783b */ /* 0x000fe20000000200 */
[----:B------:R-:W-:Y:S01]  /*8680*/  FMUL R93, R8, R97 ;  /* 0x00000061085d7220 */ /* 0x000fe20000400000 */
[----:B------:R-:W-:Y:S01]  /*8690*/  MUFU.EX2 R184, R178 ;  /* 0x000000b200b87308 */ /* 0x000fe20000000800 */
[C---:B------:R-:W-:Y:S01]  /*86a0*/  FMUL R94, R7.reuse, R98 ;  /* 0x00000062075e7220 */ /* 0x040fe20000400000 */
[----:B0-----:R-:W0:Y:S01]  /*86b0*/  LDSM.16.M88.4 R36, [R6+0x8800] ;  /* 0x008800000624783b */ /* 0x001e220000000200 */
[----:B---3--:R-:W-:-:S02]  /*86c0*/  FMUL R95, R7, R99 ;  /* 0x00000063075f7220 */ /* 0x008fc40000400000 */
[C---:B-----5:R-:W-:Y:S01]  /*86d0*/  FMUL R100, R8.reuse, R116 ;  /* 0x0000007408647220 */ /* 0x060fe20000400000 */
[----:B------:R-:W2:Y:S01]  /*86e0*/  LDSM.16.M88.4 R96, [R6+0xb000] ;  /* 0x00b000000660783b */ /* 0x000ea20000000200 */
[C---:B------:R-:W-:Y:S01]  /*86f0*/  FMUL R101, R8.reuse, R117 ;  /* 0x0000007508657220 */ /* 0x040fe20000400000 */
[----:B------:R-:W-:Y:S01]  /*8700*/  MUFU.EX2 R196, R125 ;  /* 0x0000007d00c47308 */ /* 0x000fe20000000800 */
[C---:B------:R-:W-:Y:S02]  /*8710*/  FMUL R102, R7.reuse, R118 ;  /* 0x0000007607667220 */ /* 0x040fe40000400000 */
[C---:B------:R-:W-:Y:S02]  /*8720*/  FMUL R103, R7.reuse, R119 ;  /* 0x0000007707677220 */ /* 0x040fe40000400000 */
[C---:B------:R-:W-:Y:S01]  /*8730*/  FMUL R128, R8.reuse, R40 ;  /* 0x0000002808807220 */ /* 0x040fe20000400000 */
[----:B------:R-:W3:Y:S01]  /*8740*/  LDSM.16.M88.4 R116, [R6+0xb800] ;  /* 0x00b800000674783b */ /* 0x000ee20000000200 */
[----:B------:R-:W-:Y:S01]  /*8750*/  FMUL R129, R8, R41 ;  /* 0x0000002908817220 */ /* 0x000fe20000400000 */
[----:B------:R-:W5:Y:S01]  /*8760*/  MUFU.EX2 R194, R124 ;  /* 0x0000007c00c27308 */ /* 0x000f620000000800 */
[----:B------:R-:W-:-:S02]  /*8770*/  FMUL R130, R7, R42 ;  /* 0x0000002a07827220 */ /* 0x000fc40000400000 */
[C---:B------:R-:W-:Y:S02]  /*8780*/  FMUL R131, R7.reuse, R43 ;  /* 0x0000002b07837220 */ /* 0x040fe40000400000 */
[C---:B------:R-:W-:Y:S01]  /*8790*/  FMUL R132, R8.reuse, R68 ;  /* 0x0000004408847220 */ /* 0x040fe20000400000 */
[----:B------:R-:W0:Y:S01]  /*87a0*/  LDSM.16.M88.4 R40, [R6+0xc000] ;  /* 0x00c000000628783b */ /* 0x000e220000000200 */
[C---:B------:R-:W-:Y:S01]  /*87b0*/  FMUL R133, R8.reuse, R69 ;  /* 0x0000004508857220 */ /* 0x040fe20000400000 */
[----:B------:R1:W-:Y:S01]  /*87c0*/  MUFU.EX2 R178, R126 ;  /* 0x0000007e00b27308 */ /* 0x0003e20000000800 */
[C---:B------:R-:W-:Y:S02]  /*87d0*/  FMUL R134, R7.reuse, R70 ;  /* 0x0000004607867220 */ /* 0x040fe40000400000 */
[----:B------:R-:W-:Y:S02]  /*87e0*/  FMUL R135, R7, R71 ;  /* 0x0000004707877220 */ /* 0x000fe40000400000 */
[C---:B------:R-:W-:Y:S01]  /*87f0*/  FMUL R156, R8.reuse, R32 ;  /* 0x00000020089c7220 */ /* 0x040fe20000400000 */
[----:B------:R-:W0:Y:S01]  /*8800*/  LDSM.16.M88.4 R68, [R6+0xc800] ;  /* 0x00c800000644783b */ /* 0x000e220000000200 */
[----:B------:R-:W-:-:S02]  /*8810*/  FMUL R157, R8, R33 ;  /* 0x00000021089d7220 */ /* 0x000fc40000400000 */
[C---:B------:R-:W-:Y:S02]  /*8820*/  FMUL R158, R7.reuse, R34 ;  /* 0x00000022079e7220 */ /* 0x040fe40000400000 */
[----:B------:R-:W-:Y:S02]  /*8830*/  FMUL R159, R7, R35 ;  /* 0x00000023079f7220 */ /* 0x000fe40000400000 */
[----:B------:R-:W0:Y:S01]  /*8840*/  LDSM.16.M88.4 R32, [R6+0xe800] ;  /* 0x00e800000620783b */ /* 0x000e220000000200 */
[----:B------:R-:W-:Y:S01]  /*8850*/  FADD R185, R127, -R15 ;  /* 0x8000000f7fb97221 */ /* 0x000fe20000000000 */
[----:B------:R-:W2:Y:S02]  /*8860*/  MUFU.EX2 R203, R148 ;  /* 0x0000009400cb7308 */ /* 0x000ea40000000800 */
[----:B-1----:R-:W1:Y:S06]  /*8870*/  LDSM.16.M88.4 R124, [R6+0xf800] ;  /* 0x00f80000067c783b */ /* 0x002e6c0000000200 */
[----:B------:R-:W2:Y:S01]  /*8880*/  MUFU.EX2 R200, R176 ;  /* 0x000000b000c87308 */ /* 0x000ea20000000800 */
[----:B------:R-:W-:-:S04]  /*8890*/  FADD R17, R173, -R16 ;  /* 0x80000010ad117221 */ /* 0x000fc80000000000 */
[----:B------:R-:W-:Y:S02]  /*88a0*/  FMUL R17, R17, 1.4426950216293334961 ;  /* 0x3fb8aa3b11117820 */ /* 0x000fe40000400000 */
[----:B------:R-:W-:Y:S02]  /*88b0*/  FADD R186, R177, -R15 ;  /* 0x8000000fb1ba7221 */ /* 0x000fe40000000000 */
[C---:B------:R-:W-:Y:S01]  /*88c0*/  FMUL R72, R8.reuse, R28 ;  /* 0x0000001c08487220 */ /* 0x040fe20000400000 */
[----:B------:R3:W-:Y:S01]  /*88d0*/  MUFU.EX2 R176, R17 ;  /* 0x0000001100b07308 */ /* 0x0007e20000000800 */
[----:B------:R-:W-:Y:S01]  /*88e0*/  FMUL R73, R8, R29 ;  /* 0x0000001d08497220 */ /* 0x000fe20000400000 */
[----:B----4-:R-:W-:Y:S01]  /*88f0*/  F2FP.BF16.PACK_AB R28, R198, R201 ;  /* 0x000000c9c61c723e */ /* 0x010fe200000010ff */
[C---:B------:R-:W-:Y:S01]  /*8900*/  FMUL R74, R7.reuse, R30 ;  /* 0x0000001e074a7220 */ /* 0x040fe20000400000 */
[----:B-----5:R-:W-:Y:S01]  /*8910*/  F2FP.BF16.PACK_AB R29, R194, R196 ;  /* 0x000000c4c21d723e */ /* 0x020fe200000010ff */
[----:B------:R-:W-:Y:S01]  /*8920*/  FMUL R75, R7, R31 ;  /* 0x0000001f074b7220 */ /* 0x000fe20000400000 */
[----:B--2---:R-:W-:Y:S01]  /*8930*/  F2FP.BF16.PACK_AB R30, R203, R202 ;  /* 0x000000cacb1e723e */ /* 0x004fe200000010ff */
[--C-:B------:R-:W-:Y:S01]  /*8940*/  FADD R149, R149, -R16.reuse ;  /* 0x8000001095957221 */ /* 0x100fe20000000000 */
[----:B------:R-:W-:Y:S01]  /*8950*/  F2FP.BF16.PACK_AB R31, R200, R197 ;  /* 0x000000c5c81f723e */ /* 0x000fe200000010ff */
[----:B------:R-:W-:-:S02]  /*8960*/  FADD R179, R179, -R16 ;  /* 0x80000010b3b37221 */ /* 0x000fc40000000000 */
[----:B---3--:R-:W-:Y:S02]  /*8970*/  FADD R17, R172, -R16 ;  /* 0x80000010ac117221 */ /* 0x008fe40000000000 */
[----:B------:R-:W-:Y:S02]  /*8980*/  FMUL R186, R186, 1.4426950216293334961 ;  /* 0x3fb8aa3bbaba7820 */ /* 0x000fe40000400000 */
[----:B------:R-:W-:Y:S02]  /*8990*/  FMUL R185, R185, 1.4426950216293334961 ;  /* 0x3fb8aa3bb9b97820 */ /* 0x000fe40000400000 */
[----:B------:R-:W-:Y:S02]  /*89a0*/  FMUL R149, R149, 1.4426950216293334961 ;  /* 0x3fb8aa3b95957820 */ /* 0x000fe40000400000 */
[----:B------:R-:W-:Y:S02]  /*89b0*/  FMUL R179, R179, 1.4426950216293334961 ;  /* 0x3fb8aa3bb3b37820 */ /* 0x000fe40000400000 */
[----:B------:R-:W-:Y:S01]  /*89c0*/  FMUL R17, R17, 1.4426950216293334961 ;  /* 0x3fb8aa3b11117820 */ /* 0x000fe20000400000 */
[C---:B------:R-:W-:Y:S01]  /*89d0*/  HMMA.16816.F32.BF16 R72, R28.reuse, R20, R72 ;  /* 0x000000141c48723c */ /* 0x040fe20000041848 */
[----:B------:R-:W2:Y:S07]  /*89e0*/  MUFU.EX2 R186, R186 ;  /* 0x000000ba00ba7308 */ /* 0x000eae0000000800 */
[C---:B------:R-:W-:Y:S01]  /*89f0*/  HMMA.16816.F32.BF16 R92, R28.reuse, R48, R92 ;  /* 0x000000301c5c723c */ /* 0x040fe2000004185c */
[----:B------:R-:W-:Y:S07]  /*8a00*/  MUFU.EX2 R185, R185 ;  /* 0x000000b900b97308 */ /* 0x000fee0000000800 */
[----:B------:R-:W-:Y:S01]  /*8a10*/  HMMA.16816.F32.BF16 R100, R28, R60, R100 ;  /* 0x0000003c1c64723c */ /* 0x000fe20000041864 */
[----:B------:R3:W4:Y:S01]  /*8a20*/  MUFU.EX2 R173, R149 ;  /* 0x0000009500ad7308 */ /* 0x0007220000000800 */
[----:B------:R-:W-:-:S07]  /*8a30*/  FMUL R80, R8, R80 ;  /* 0x0000005008507220 */ /* 0x000fce0000400000 */
[----:B------:R-:W-:Y:S01]  /*8a40*/  MUFU.EX2 R172, R179 ;  /* 0x000000b300ac7308 */ /* 0x000fe20000000800 */
[C---:B------:R-:W-:Y:S02]  /*8a50*/  FMUL R81, R8.reuse, R81 ;  /* 0x0000005108517220 */ /* 0x040fe40000400000 */
[C---:B------:R-:W-:Y:S02]  /*8a60*/  FMUL R82, R7.reuse, R82 ;  /* 0x0000005207527220 */ /* 0x040fe40000400000 */
[C---:B------:R-:W-:Y:S02]  /*8a70*/  FMUL R83, R7.reuse, R83 ;  /* 0x0000005307537220 */ /* 0x040fe40000400000 */
[C---:B------:R-:W-:Y:S01]  /*8a80*/  FMUL R104, R8.reuse, R104 ;  /* 0x0000006808687220 */ /* 0x040fe20000400000 */
[----:B------:R5:W0:Y:S01]  /*8a90*/  MUFU.EX2 R177, R17 ;  /* 0x0000001100b17308 */ /* 0x000a220000000800 */
[----:B------:R-:W-:Y:S02]  /*8aa0*/  FMUL R105, R8, R105 ;  /* 0x0000006908697220 */ /* 0x000fe40000400000 */
[----:B------:R-:W-:-:S02]  /*8ab0*/  FMUL R106, R7, R106 ;  /* 0x0000006a076a7220 */ /* 0x000fc40000400000 */
[C---:B------:R-:W-:Y:S02]  /*8ac0*/  FMUL R107, R7.reuse, R107 ;  /* 0x0000006b076b7220 */ /* 0x040fe40000400000 */
[C---:B------:R-:W-:Y:S02]  /*8ad0*/  FMUL R44, R8.reuse, R44 ;  /* 0x0000002c082c7220 */ /* 0x040fe40000400000 */
[C---:B------:R-:W-:Y:S02]  /*8ae0*/  FMUL R45, R8.reuse, R45 ;  /* 0x0000002d082d7220 */ /* 0x040fe40000400000 */
[C---:B------:R-:W-:Y:S02]  /*8af0*/  FMUL R46, R7.reuse, R46 ;  /* 0x0000002e072e7220 */ /* 0x040fe40000400000 */
        /* <DEDUP_REMOVED lines=22> */
[----:B------:R-:W-:Y:S02]  /*8c60*/  FMUL R25, R8, R25 ;  /* 0x0000001908197220 */ /* 0x000fe40000400000 */
[C---:B------:R-:W-:Y:S02]  /*8c70*/  FMUL R26, R7.reuse, R26 ;  /* 0x0000001a071a7220 */ /* 0x040fe40000400000 */
[----:B------:R-:W-:Y:S01]  /*8c80*/  FMUL R27, R7, R27 ;  /* 0x0000001b071b7220 */ /* 0x000fe20000400000 */
[C---:B0-----:R-:W-:Y:S01]  /*8c90*/  HMMA.16816.F32.BF16 R84, R28.reuse, R36, R84 ;  /* 0x000000241c54723c */ /* 0x041fe20000041854 */
[--C-:B------:R-:W-:Y:S01]  /*8ca0*/  FADD R168, R168, -R15.reuse ;  /* 0x8000000fa8a87221 */ /* 0x100fe20000000000 */
[----:B---3--:R-:W-:Y:S06]  /*8cb0*/  LDSM.16.M88.4 R148, [R221+0xf000] ;  /* 0x00f00000dd94783b */ /* 0x008fec0000000200 */
[C---:B------:R-:W-:Y:S08]  /*8cc0*/  HMMA.16816.F32.BF16 R80, R28.reuse, R64, R80 ;  /* 0x000000401c50723c */ /* 0x040ff00000041850 */
        /* <DEDUP_REMOVED lines=9> */
[----:B------:R-:W-:Y:S01]  /*8d60*/  HMMA.16816.F32.BF16 R120, R28, R160, R120 ;  /* 0x000000a01c78723c */ /* 0x000fe20000041878 */
[----:B-----5:R-:W-:-:S07]  /*8d70*/  FADD R17, R169, -R15 ;  /* 0x8000000fa9117221 */ /* 0x020fce0000000000 */
[----:B-1----:R-:W-:Y:S07]  /*8d80*/  HMMA.16816.F32.BF16 R28, R28, R124, R24 ;  /* 0x0000007c1c1c723c */ /* 0x002fee0000041818 */
[----:B--2---:R-:W-:Y:S02]  /*8d90*/  F2FP.BF16.PACK_AB R24, R186, R184 ;  /* 0x000000b8ba18723e */ /* 0x004fe400000010ff */
[----:B----4-:R-:W-:Y:S02]  /*8da0*/  F2FP.BF16.PACK_AB R25, R176, R173 ;  /* 0x000000adb019723e */ /* 0x010fe400000010ff */
[----:B------:R-:W-:-:S02]  /*8db0*/  F2FP.BF16.PACK_AB R26, R185, R178 ;  /* 0x000000b2b91a723e */ /* 0x000fc400000010ff */
[----:B------:R-:W-:Y:S01]  /*8dc0*/  F2FP.BF16.PACK_AB R27, R177, R172 ;  /* 0x000000acb11b723e */ /* 0x000fe200000010ff */
[----:B------:R-:W-:-:S06]  /*8dd0*/  FMUL R17, R17, 1.4426950216293334961 ;  /* 0x3fb8aa3b11117820 */ /* 0x000fcc0000400000 */
[C---:B------:R-:W-:Y:S01]  /*8de0*/  HMMA.16816.F32.BF16 R72, R24.reuse, R22, R72 ;  /* 0x000000161848723c */ /* 0x040fe20000041848 */
[----:B------:R-:W0:Y:S01]  /*8df0*/  LDSM.16.M88.4 R20, [R221+0x8000] ;  /* 0x00800000dd14783b */ /* 0x000e220000000200 */
[----:B------:R1:W-:Y:S06]  /*8e00*/  MUFU.EX2 R166, R17 ;  /* 0x0000001100a67308 */ /* 0x0003ec0000000800 */
[C---:B------:R-:W-:Y:S01]  /*8e10*/  HMMA.16816.F32.BF16 R92, R24.reuse, R50, R92 ;  /* 0x00000032185c723c */ /* 0x040fe2000004185c */
[----:B------:R-:W2:Y:S07]  /*8e20*/  LDSM.16.M88.4 R48, [R221+0x9800] ;  /* 0x00980000dd30783b */ /* 0x000eae0000000200 */
[----:B------:R-:W-:Y:S01]  /*8e30*/  HMMA.16816.F32.BF16 R100, R24, R62, R100 ;  /* 0x0000003e1864723c */ /* 0x000fe20000041864 */
[----:B------:R-:W3:Y:S01]  /*8e40*/  LDSM.16.M88.4 R60, [R221+0xa000] ;  /* 0x00a00000dd3c783b */ /* 0x000ee20000000200 */
[----:B------:R-:W-:-:S02]  /*8e50*/  FADD R170, R170, -R16 ;  /* 0x80000010aaaa7221 */ /* 0x000fc40000000000 */
[--C-:B------:R-:W-:Y:S02]  /*8e60*/  FADD R164, R171, -R16.reuse ;  /* 0x80000010aba47221 */ /* 0x100fe40000000000 */
[--C-:B-1----:R-:W-:Y:S02]  /*8e70*/  FADD R17, R138, -R16.reuse ;  /* 0x800000108a117221 */ /* 0x102fe40000000000 */
[----:B------:R-:W-:Y:S02]  /*8e80*/  FADD R160, R139, -R16 ;  /* 0x800000108ba07221 */ /* 0x000fe40000000000 */
[--C-:B------:R-:W-:Y:S02]  /*8e90*/  FADD R136, R136, -R15.reuse ;  /* 0x8000000f88887221 */ /* 0x100fe40000000000 */
[----:B------:R-:W-:Y:S02]  /*8ea0*/  FADD R137, R137, -R15 ;  /* 0x8000000f89897221 */ /* 0x000fe40000000000 */
[----:B------:R-:W-:-:S02]  /*8eb0*/  FMUL R168, R168, 1.4426950216293334961 ;  /* 0x3fb8aa3ba8a87820 */ /* 0x000fc40000400000 */
[----:B------:R-:W-:Y:S02]  /*8ec0*/  FMUL R161, R170, 1.4426950216293334961 ;  /* 0x3fb8aa3baaa17820 */ /* 0x000fe40000400000 */
[----:B------:R-:W-:Y:S02]  /*8ed0*/  FMUL R164, R164, 1.4426950216293334961 ;  /* 0x3fb8aa3ba4a47820 */ /* 0x000fe40000400000 */
[----:B------:R-:W-:Y:S02]  /*8ee0*/  FMUL R17, R17, 1.4426950216293334961 ;  /* 0x3fb8aa3b11117820 */ /* 0x000fe40000400000 */
[----:B------:R-:W-:Y:S02]  /*8ef0*/  FMUL R160, R160, 1.4426950216293334961 ;  /* 0x3fb8aa3ba0a07820 */ /* 0x000fe40000400000 */
[----:B------:R-:W-:Y:S02]  /*8f00*/  FMUL R136, R136, 1.4426950216293334961 ;  /* 0x3fb8aa3b88887820 */ /* 0x000fe40000400000 */
[----:B------:R-:W-:Y:S01]  /*8f10*/  FMUL R137, R137, 1.4426950216293334961 ;  /* 0x3fb8aa3b89897820 */ /* 0x000fe20000400000 */
[----:B------:R-:W-:Y:S01]  /*8f20*/  MUFU.EX2 R168, R168 ;  /* 0x000000a800a87308 */ /* 0x000fe20000000800 */
[C---:B------:R-:W-:Y:S01]  /*8f30*/  HMMA.16816.F32.BF16 R80, R24.reuse, R66, R80 ;  /* 0x000000421850723c */ /* 0x040fe20000041850 */
[----:B------:R-:W-:Y:S06]  /*8f40*/  LDSM.16.M88.4 R64, [R221+0xa800] ;  /* 0x00a80000dd40783b */ /* 0x000fec0000000200 */
[----:B------:R-:W1:Y:S08]  /*8f50*/  MUFU.EX2 R169, R136 ;  /* 0x0000008800a97308 */ /* 0x000e700000000800 */
[----:B------:R-:W-:Y:S08]  /*8f60*/  MUFU.EX2 R167, R137 ;  /* 0x0000008900a77308 */ /* 0x000ff00000000800 */
[----:B------:R-:W-:Y:S08]  /*8f70*/  MUFU.EX2 R161, R161 ;  /* 0x000000a100a17308 */ /* 0x000ff00000000800 */
[----:B------:R-:W4:Y:S08]  /*8f80*/  MUFU.EX2 R164, R164 ;  /* 0x000000a400a47308 */ /* 0x000f300000000800 */
[----:B------:R-:W-:Y:S08]  /*8f90*/  MUFU.EX2 R17, R17 ;  /* 0x0000001100117308 */ /* 0x000ff00000000800 */
[----:B------:R-:W5:Y:S01]  /*8fa0*/  MUFU.EX2 R160, R160 ;  /* 0x000000a000a07308 */ /* 0x000f620000000800 */
[----:B------:R-:W-:Y:S01]  /*8fb0*/  HMMA.16816.F32.BF16 R76, R24, R34, R76 ;  /* 0x00000022184c723c */ /* 0x000fe2000004184c */
[----:B-1----:R-:W-:-:S02]  /*8fc0*/  F2FP.BF16.PACK_AB R32, R169, R168 ;  /* 0x000000a8a920723e */ /* 0x002fc400000010ff */
[----:B----4-:R-:W-:-:S04]  /*8fd0*/  F2FP.BF16.PACK_AB R33, R164, R161 ;  /* 0x000000a1a421723e */ /* 0x010fc800000010ff */
[----:B------:R-:W-:Y:S01]  /*8fe0*/  F2FP.BF16.PACK_AB R34, R167, R166 ;  /* 0x000000a6a722723e */ /* 0x000fe200000010ff */
[----:B------:R-:W-:Y:S01]  /*8ff0*/  HMMA.16816.F32.BF16 R156, R24, R142, R156 ;  /* 0x0000008e189c723c */ /* 0x000fe2000004189c */
[----:B------:R-:W1:Y:S01]  /*9000*/  LDSM.16.M88.4 R140, [R221+0xe800] ;  /* 0x00e80000dd8c783b */ /* 0x000e620000000200 */
[----:B-----5:R-:W-:-:S06]  /*9010*/  F2FP.BF16.PACK_AB R35, R160, R17 ;  /* 0x00000011a023723e */ /* 0x020fcc00000010ff */
[----:B------:R-:W-:Y:S08]  /*9020*/  HMMA.16816.F32.BF16 R28, R24, R126, R28 ;  /* 0x0000007e181c723c */ /* 0x000ff0000004181c */
[----:B0-----:R-:W-:Y:S07]  /*9030*/  HMMA.16816.F32.BF16 R72, R32, R20, R72 ;  /* 0x000000142048723c */ /* 0x001fee0000041848 */
[----:B------:R-:W-:Y:S01]  /*9040*/  FADD R20, R57, -R15 ;  /* 0x8000000f39147221 */ /* 0x000fe20000000000 */
[C---:B------:R-:W-:Y:S01]  /*9050*/  HMMA.16816.F32.BF16 R84, R24.reuse, R38, R84 ;  /* 0x000000261854723c */ /* 0x040fe20000041854 */
[----:B------:R-:W0:Y:S04]  /*9060*/  LDSM.16.M88.4 R36, [R221+0x8800] ;  /* 0x00880000dd24783b */ /* 0x000e280000000200 */
[----:B------:R-:W-:Y:S03]  /*9070*/  LDSM.16.M88.4 R56, [R221+0xf800] ;  /* 0x00f80000dd38783b */ /* 0x000fe60000000200 */
        /* <DEDUP_REMOVED lines=8> */
[C---:B------:R-:W-:Y:S01]  /*9100*/  HMMA.16816.F32.BF16 R112, R24.reuse, R70, R112 ;  /* 0x000000461870723c */ /* 0x040fe20000041870 */
[----:B------:R-:W5:Y:S07]  /*9110*/  LDSM.16.M88.4 R68, [R221+0xc000] ;  /* 0x00c00000dd44783b */ /* 0x000f6e0000000200 */
[----:B------:R-:W-:Y:S01]  /*9120*/  HMMA.16816.F32.BF16 R52, R24, R146, R52 ;  /* 0x000000921834723c */ /* 0x000fe20000041834 */
[----:B------:R-:W-:Y:S07]  /*9130*/  LDSM.16.M88.4 R144, [R221+0xe000] ;  /* 0x00e00000dd90783b */ /* 0x000fee0000000200 */
[C---:B--2---:R-:W-:Y:S01]  /*9140*/  HMMA.16816.F32.BF16 R124, R32.reuse, R48, R100 ;  /* 0x00000030207c723c */ /* 0x044fe20000041864 */
[----:B------:R-:W2:Y:S07]  /*9150*/  LDSM.16.M88.4 R100, [R221+0xd000] ;  /* 0x00d00000dd64783b */ /* 0x000eae0000000200 */
[----:B---3--:R-:W-:Y:S01]  /*9160*/  HMMA.16816.F32.BF16 R136, R32, R60, R80 ;  /* 0x0000003c2088723c */ /* 0x008fe20000041850 */
[----:B------:R-:W3:Y:S01]  /*9170*/  LDSM.16.M88.4 R80, [R221+0xd800] ;  /* 0x00d80000dd50783b */ /* 0x000ee20000000200 */
[----:B------:R-:W-:-:S02]  /*9180*/  FMUL R20, R20, 1.4426950216293334961 ;  /* 0x3fb8aa3b14147820 */ /* 0x000fc40000400000 */
[--C-:B------:R-:W-:Y:S02]  /*9190*/  FADD R175, R175, -R15.reuse ;  /* 0x8000000fafaf7221 */ /* 0x100fe40000000000 */
[----:B------:R-:W-:Y:S02]  /*91a0*/  FADD R174, R174, -R15 ;  /* 0x8000000faeae7221 */ /* 0x000fe40000000000 */
[C---:B------:R-:W-:Y:S01]  /*91b0*/  HMMA.16816.F32.BF16 R108, R24.reuse, R154, R108 ;  /* 0x0000009a186c723c */ /* 0x040fe2000004186c */
[--C-:B------:R-:W-:Y:S01]  /*91c0*/  FADD R182, R182, -R16.reuse ;  /* 0x80000010b6b67221 */ /* 0x100fe20000000000 */
[----:B------:R-:W-:Y:S01]  /*91d0*/  LDSM.16.M88.4 R152, [R6+0xf880] ;  /* 0x00f880000698783b */ /* 0x000fe20000000200 */
[--C-:B------:R-:W-:Y:S02]  /*91e0*/  FADD R180, R180, -R16.reuse ;  /* 0x80000010b4b47221 */ /* 0x100fe40000000000 */
[--C-:B------:R-:W-:Y:S02]  /*91f0*/  FADD R188, R188, -R16.reuse ;  /* 0x80000010bcbc7221 */ /* 0x100fe40000000000 */
[----:B------:R-:W-:Y:S01]  /*9200*/  FADD R165, R165, -R16 ;  /* 0x80000010a5a57221 */ /* 0x000fe20000000000 */
[----:B------:R-:W-:Y:S01]  /*9210*/  HMMA.16816.F32.BF16 R120, R24, R162, R120 ;  /* 0x000000a21878723c */ /* 0x000fe20000041878 */
[----:B------:R0:W-:Y:S01]  /*9220*/  MUFU.EX2 R24, R20 ;  /* 0x0000001400187308 */ /* 0x0001e20000000800 */
[----:B------:R-:W-:-:S05]  /*9230*/  FMUL R18, R175, 1.4426950216293334961 ;  /* 0x3fb8aa3baf127820 */ /* 0x000fca0000400000 */
[----:B------:R-:W-:Y:S02]  /*9240*/  FADD R27, R187, -R15 ;  /* 0x8000000fbb1b7221 */ /* 0x000fe40000000000 */
[----:B------:R-:W-:Y:S02]  /*9250*/  FMUL R19, R174, 1.4426950216293334961 ;  /* 0x3fb8aa3bae137820 */ /* 0x000fe40000400000 */
[----:B------:R-:W-:Y:S02]  /*9260*/  FMUL R27, R27, 1.4426950216293334961 ;  /* 0x3fb8aa3b1b1b7820 */ /* 0x000fe40000400000 */
[----:B0-----:R-:W-:Y:S02]  /*9270*/  FMUL R20, R182, 1.4426950216293334961 ;  /* 0x3fb8aa3bb6147820 */ /* 0x001fe40000400000 */
[----:B------:R-:W-:Y:S02]  /*9280*/  FMUL R26, R180, 1.4426950216293334961 ;  /* 0x3fb8aa3bb41a7820 */ /* 0x000fe40000400000 */
[----:B------:R-:W-:-:S02]  /*9290*/  FMUL R21, R188, 1.4426950216293334961 ;  /* 0x3fb8aa3bbc157820 */ /* 0x000fc40000400000 */
[----:B------:R-:W-:Y:S01]  /*92a0*/  FMUL R25, R165, 1.4426950216293334961 ;  /* 0x3fb8aa3ba5197820 */ /* 0x000fe20000400000 */
[----:B------:R-:W-:Y:S08]  /*92b0*/  MUFU.EX2 R18, R18 ;  /* 0x0000001200127308 */ /* 0x000ff00000000800 */
[----:B------:R-:W0:Y:S08]  /*92c0*/  MUFU.EX2 R19, R19 ;  /* 0x0000001300137308 */ /* 0x000e300000000800 */
[----:B------:R-:W-:Y:S08]  /*92d0*/  MUFU.EX2 R27, R27 ;  /* 0x0000001b001b7308 */ /* 0x000ff00000000800 */
[----:B------:R-:W-:Y:S08]  /*92e0*/  MUFU.EX2 R20, R20 ;  /* 0x0000001400147308 */ /* 0x000ff00000000800 */
[----:B------:R-:W0:Y:S08]  /*92f0*/  MUFU.EX2 R26, R26 ;  /* 0x0000001a001a7308 */ /* 0x000e300000000800 */
[----:B------:R-:W-:Y:S08]  /*9300*/  MUFU.EX2 R21, R21 ;  /* 0x0000001500157308 */ /* 0x000ff00000000800 */
[----:B------:R-:W0:Y:S01]  /*9310*/  MUFU.EX2 R25, R25 ;  /* 0x0000001900197308 */ /* 0x000e220000000800 */
[----:B-1----:R-:W-:Y:S01]  /*9320*/  HMMA.16816.F32.BF16 R76, R32, R140, R76 ;  /* 0x0000008c204c723c */ /* 0x002fe2000004184c */
[----:B------:R-:W-:-:S07]  /*9330*/  FADD R13, R13, -R15 ;  /* 0x8000000f0d0d7221 */ /* 0x000fce0000000000 */
[C---:B------:R-:W-:Y:S08]  /*9340*/  HMMA.16816.F32.BF16 R84, R32.reuse, R36, R84 ;  /* 0x000000242054723c */ /* 0x040ff00000041854 */
[C---:B----4-:R-:W-:Y:S08]  /*9350*/  HMMA.16816.F32.BF16 R92, R32.reuse, R40, R92 ;  /* 0x00000028205c723c */ /* 0x050ff0000004185c */
[C---:B------:R-:W-:Y:S08]  /*9360*/  HMMA.16816.F32.BF16 R128, R32.reuse, R64, R128 ;  /* 0x000000402080723c */ /* 0x040ff00000041880 */
[C---:B------:R-:W-:Y:S08]  /*9370*/  HMMA.16816.F32.BF16 R132, R32.reuse, R96, R132 ;  /* 0x000000602084723c */ /* 0x040ff00000041884 */
[C---:B------:R-:W-:Y:S08]  /*9380*/  HMMA.16816.F32.BF16 R104, R32.reuse, R88, R104 ;  /* 0x000000582068723c */ /* 0x040ff00000041868 */
[C---:B-----5:R-:W-:Y:S08]  /*9390*/  HMMA.16816.F32.BF16 R44, R32.reuse, R68, R44 ;  /* 0x00000044202c723c */ /* 0x060ff0000004182c */
[C---:B------:R-:W-:Y:S08]  /*93a0*/  HMMA.16816.F32.BF16 R112, R32.reuse, R116, R112 ;  /* 0x000000742070723c */ /* 0x040ff00000041870 */
[C---:B--2---:R-:W-:Y:S08]  /*93b0*/  HMMA.16816.F32.BF16 R156, R32.reuse, R100, R156 ;  /* 0x00000064209c723c */ /* 0x044ff0000004189c */
[C---:B---3--:R-:W-:Y:S08]  /*93c0*/  HMMA.16816.F32.BF16 R52, R32.reuse, R80, R52 ;  /* 0x000000502034723c */ /* 0x048ff00000041834 */
[C---:B------:R-:W-:Y:S08]  /*93d0*/  HMMA.16816.F32.BF16 R108, R32.reuse, R144, R108 ;  /* 0x00000090206c723c */ /* 0x040ff0000004186c */
[C---:B------:R-:W-:Y:S08]  /*93e0*/  HMMA.16816.F32.BF16 R120, R32.reuse, R148, R120 ;  /* 0x000000942078723c */ /* 0x040ff00000041878 */
[----:B------:R-:W-:Y:S07]  /*93f0*/  HMMA.16816.F32.BF16 R28, R32, R56, R28 ;  /* 0x00000038201c723c */ /* 0x000fee000004181c */
[----:B0-----:R-:W-:-:S02]  /*9400*/  F2FP.BF16.PACK_AB R32, R19, R18 ;  /* 0x000000121320723e */ /* 0x001fc400000010ff */
[----:B------:R-:W-:Y:S02]  /*9410*/  F2FP.BF16.PACK_AB R33, R26, R20 ;  /* 0x000000141a21723e */ /* 0x000fe400000010ff */
[----:B------:R-:W-:Y:S02]  /*9420*/  F2FP.BF16.PACK_AB R34, R24, R27 ;  /* 0x0000001b1822723e */ /* 0x000fe400000010ff */
[----:B------:R-:W-:-:S07]  /*9430*/  F2FP.BF16.PACK_AB R35, R25, R21 ;  /* 0x000000151923723e */ /* 0x000fce00000010ff */
[----:B------:R-:W-:Y:S07]  /*9440*/  HMMA.16816.F32.BF16 R72, R32, R22, R72 ;  /* 0x000000162048723c */ /* 0x000fee0000041848 */
[----:B------:R-:W-:Y:S02]  /*9450*/  FMUL R22, R13, 1.4426950216293334961 ;  /* 0x3fb8aa3b0d167820 */ /* 0x000fe40000400000 */
[----:B------:R-:W-:Y:S02]  /*9460*/  FADD R13, R11, -R15 ;  /* 0x8000000f0b0d7221 */ /* 0x000fe40000000000 */
[----:B------:R0:W-:Y:S01]  /*9470*/  MUFU.EX2 R11, R22 ;  /* 0x00000016000b7308 */ /* 0x0001e20000000800 */
[----:B------:R-:W-:-:S02]  /*9480*/  FADD R23, R12, -R16 ;  /* 0x800000100c177221 */ /* 0x000fc40000000000 */
[----:B0-----:R-:W-:Y:S02]  /*9490*/  FMUL R22, R13, 1.4426950216293334961 ;  /* 0x3fb8aa3b0d167820 */ /* 0x001fe40000400000 */
[----:B------:R-:W-:-:S03]  /*94a0*/  FADD R13, R9, -R15 ;  /* 0x8000000f090d7221 */ /* 0x000fc60000000000 */
[----:B------:R0:W1:Y:S01]  /*94b0*/  MUFU.EX2 R9, R22 ;  /* 0x0000001600097308 */ /* 0x0000620000000800 */
[----:B------:R-:W-:Y:S01]  /*94c0*/  HMMA.16816.F32.BF16 R76, R32, R142, R76 ;  /* 0x0000008e204c723c */ /* 0x000fe2000004184c */
[----:B------:R-:W2:Y:S01]  /*94d0*/  LDSM.16.M88.4 R140, [R6+0xe880] ;  /* 0x00e88000068c783b */ /* 0x000ea20000000200 */
[----:B------:R-:W-:Y:S02]  /*94e0*/  FMUL R23, R23, 1.4426950216293334961 ;  /* 0x3fb8aa3b17177820 */ /* 0x000fe40000400000 */
[----:B0-----:R-:W-:-:S04]  /*94f0*/  FADD R22, R14, -R16 ;  /* 0x800000100e167221 */ /* 0x001fc80000000000 */
[----:B------:R-:W-:-:S04]  /*9500*/  FMUL R22, R22, 1.4426950216293334961 ;  /* 0x3fb8aa3b16167820 */ /* 0x000fc80000400000 */
[----:B------:R0:W-:Y:S01]  /*9510*/  MUFU.EX2 R12, R22 ;  /* 0x00000016000c7308 */ /* 0x0001e20000000800 */
[----:B------:R-:W-:Y:S02]  /*9520*/  FADD R181, R181, -R15 ;  /* 0x8000000fb5b57221 */ /* 0x000fe40000000000 */
[----:B------:R-:W-:Y:S02]  /*9530*/  FMUL R13, R13, 1.4426950216293334961 ;  /* 0x3fb8aa3b0d0d7820 */ /* 0x000fe40000400000 */
[----:B0-----:R-:W-:-:S03]  /*9540*/  FADD R22, R10, -R16 ;  /* 0x800000100a167221 */ /* 0x001fc60000000000 */
[----:B------:R0:W3:Y:S01]  /*9550*/  MUFU.EX2 R10, R23 ;  /* 0x00000017000a7308 */ /* 0x0000e20000000800 */
[----:B------:R-:W-:Y:S02]  /*9560*/  FMUL R22, R22, 1.4426950216293334961 ;  /* 0x3fb8aa3b16167820 */ /* 0x000fe40000400000 */
[----:B0-----:R-:W-:Y:S02]  /*9570*/  FADD R23, R183, -R16 ;  /* 0x80000010b7177221 */ /* 0x001fe40000000000 */
[----:B------:R-:W-:Y:S02]  /*9580*/  FMUL R181, R181, 1.4426950216293334961 ;  /* 0x3fb8aa3bb5b57820 */ /* 0x000fe40000400000 */
[----:B------:R-:W-:Y:S01]  /*9590*/  FMUL R23, R23, 1.4426950216293334961 ;  /* 0x3fb8aa3b17177820 */ /* 0x000fe20000400000 */
[----:B------:R-:W-:Y:S01]  /*95a0*/  MUFU.EX2 R13, R13 ;  /* 0x0000000d000d7308 */ /* 0x000fe20000000800 */
[C---:B------:R-:W-:Y:S01]  /*95b0*/  HMMA.16816.F32.BF16 R84, R32.reuse, R38, R84 ;  /* 0x000000262054723c */ /* 0x040fe20000041854 */
[----:B------:R-:W0:Y:S06]  /*95c0*/  LDSM.16.M88.4 R36, [R6+0x8880] ;  /* 0x008880000624783b */ /* 0x000e2c0000000200 */
[----:B------:R-:W4:Y:S08]  /*95d0*/  MUFU.EX2 R14, R181 ;  /* 0x000000b5000e7308 */ /* 0x000f300000000800 */
[----:B------:R-:W-:Y:S08]  /*95e0*/  MUFU.EX2 R22, R22 ;  /* 0x0000001600167308 */ /* 0x000ff00000000800 */
[----:B------:R-:W5:Y:S01]  /*95f0*/  MUFU.EX2 R23, R23 ;  /* 0x0000001700177308 */ /* 0x000f620000000800 */
[----:B------:R-:W-:Y:S01]  /*9600*/  HMMA.16816.F32.BF16 R92, R32, R42, R92 ;  /* 0x0000002a205c723c */ /* 0x000fe2000004185c */
[----:B------:R-:W0:Y:S01]  /*9610*/  LDSM.16.M88.4 R40, [R6+0x8080] ;  /* 0x008080000628783b */ /* 0x000e220000000200 */
[----:B------:R-:W-:-:S02]  /*9620*/  FADD R198, R201, R198 ;  /* 0x000000c6c9c67221 */ /* 0x000fc40000000000 */
[----:B------:R-:W-:-:S04]  /*9630*/  FADD R194, R196, R194 ;  /* 0x000000c2c4c27221 */ /* 0x000fc80000000000 */
[C---:B------:R-:W-:Y:S01]  /*9640*/  HMMA.16816.F32.BF16 R124, R32.reuse, R50, R124 ;  /* 0x00000032207c723c */ /* 0x040fe2000004187c */
[----:B------:R-:W0:Y:S07]  /*9650*/  LDSM.16.M88.4 R48, [R6+0x9080] ;  /* 0x009080000630783b */ /* 0x000e2e0000000200 */
[----:B------:R-:W-:Y:S01]  /*9660*/  HMMA.16816.F32.BF16 R56, R32, R58, R28 ;  /* 0x0000003a2038723c */ /* 0x000fe2000004181c */
[----:B------:R-:W0:Y:S01]  /*9670*/  LDSM.16.M88.4 R28, [R6+0xb080] ;  /* 0x00b08000061c783b */ /* 0x000e220000000200 */
[----:B------:R-:W-:-:S02]  /*9680*/  FADD R198, R202, R198 ;  /* 0x000000c6cac67221 */ /* 0x000fc40000000000 */
[----:B------:R-:W-:-:S04]  /*9690*/  FADD R194, R197, R194 ;  /* 0x000000c2c5c27221 */ /* 0x000fc80000000000 */
[C---:B------:R-:W-:Y:S01]  /*96a0*/  HMMA.16816.F32.BF16 R136, R32.reuse, R62, R136 ;  /* 0x0000003e2088723c */ /* 0x040fe20000041888 */
[----:B------:R-:W-:Y:S01]  /*96b0*/  FADD R198, R203, R198 ;  /* 0x000000c6cbc67221 */ /* 0x000fe20000000000 */
[----:B------:R-:W0:Y:S06]  /*96c0*/  LDSM.16.M88.4 R60, [R6+0x9880] ;  /* 0x00988000063c783b */ /* 0x000e2c0000000200 */
[C---:B------:R-:W-:Y:S01]  /*96d0*/  HMMA.16816.F32.BF16 R128, R32.reuse, R66, R128 ;  /* 0x000000422080723c */ /* 0x040fe20000041880 */
[----:B------:R-:W-:Y:S01]  /*96e0*/  FADD R194, R200, R194 ;  /* 0x000000c2c8c27221 */ /* 0x000fe20000000000 */
[----:B------:R-:W0:Y:S06]  /*96f0*/  LDSM.16.M88.4 R64, [R6+0xa080] ;  /* 0x00a080000640783b */ /* 0x000e2c0000000200 */
[C---:B------:R-:W-:Y:S01]  /*9700*/  HMMA.16816.F32.BF16 R132, R32.reuse, R98, R132 ;  /* 0x000000622084723c */ /* 0x040fe20000041884 */
[----:B------:R-:W-:Y:S07]  /*9710*/  LDSM.16.M88.4 R96, [R6+0xc080] ;  /* 0x00c080000660783b */ /* 0x000fee0000000200 */
[C---:B------:R-:W-:Y:S01]  /*9720*/  HMMA.16816.F32.BF16 R104, R32.reuse, R90, R104 ;  /* 0x0000005a2068723c */ /* 0x040fe20000041868 */
[----:B------:R-:W-:Y:S07]  /*9730*/  LDSM.16.M88.4 R88, [R6+0xc880] ;  /* 0x00c880000658783b */ /* 0x000fee0000000200 */
[C---:B------:R-:W-:Y:S01]  /*9740*/  HMMA.16816.F32.BF16 R44, R32.reuse, R70, R44 ;  /* 0x00000046202c723c */ /* 0x040fe2000004182c */
[----:B------:R-:W0:Y:S07]  /*9750*/  LDSM.16.M88.4 R68, [R6+0xa880] ;  /* 0x00a880000644783b */ /* 0x000e2e0000000200 */
[C---:B------:R-:W-:Y:S01]  /*9760*/  HMMA.16816.F32.BF16 R112, R32.reuse, R118, R112 ;  /* 0x000000762070723c */ /* 0x040fe20000041870 */
[----:B------:R-:W-:Y:S07]  /*9770*/  LDSM.16.M88.4 R116, [R6+0xd880] ;  /* 0x00d880000674783b */ /* 0x000fee0000000200 */
[C---:B------:R-:W-:Y:S01]  /*9780*/  HMMA.16816.F32.BF16 R156, R32.reuse, R102, R156 ;  /* 0x00000066209c723c */ /* 0x040fe2000004189c */
[----:B------:R-:W0:Y:S07]  /*9790*/  LDSM.16.M88.4 R100, [R6+0xb880] ;  /* 0x00b880000664783b */ /* 0x000e2e0000000200 */
[C---:B------:R-:W-:Y:S01]  /*97a0*/  HMMA.16816.F32.BF16 R52, R32.reuse, R82, R52 ;  /* 0x000000522034723c */ /* 0x040fe20000041834 */
[----:B------:R-:W0:Y:S07]  /*97b0*/  LDSM.16.M88.4 R80, [R6+0xd080] ;  /* 0x00d080000650783b */ /* 0x000e2e0000000200 */
[C---:B------:R-:W-:Y:S01]  /*97c0*/  HMMA.16816.F32.BF16 R108, R32.reuse, R146, R108 ;  /* 0x00000092206c723c */ /* 0x040fe2000004186c */
[----:B------:R-:W0:Y:S07]  /*97d0*/  LDSM.16.M88.4 R144, [R6+0xe080] ;  /* 0x00e080000690783b */ /* 0x000e2e0000000200 */
[----:B------:R-:W-:Y:S07]  /*97e0*/  HMMA.16816.F32.BF16 R120, R32, R150, R120 ;  /* 0x000000962078723c */ /* 0x000fee0000041878 */
[----:B-1----:R-:W-:-:S02]  /*97f0*/  F2FP.BF16.PACK_AB R32, R9, R11 ;  /* 0x0000000b0920723e */ /* 0x002fc400000010ff */
[----:B---3--:R-:W-:Y:S02]  /*9800*/  F2FP.BF16.PACK_AB R33, R10, R12 ;  /* 0x0000000c0a21723e */ /* 0x008fe400000010ff */
[----:B----4-:R-:W-:Y:S02]  /*9810*/  F2FP.BF16.PACK_AB R34, R14, R13 ;  /* 0x0000000d0e22723e */ /* 0x010fe400000010ff */
[----:B-----5:R-:W-:Y:S01]  /*9820*/  F2FP.BF16.PACK_AB R35, R23, R22 ;  /* 0x000000161723723e */ /* 0x020fe200000010ff */
[----:B------:R-:W-:Y:S02]  /*9830*/  FADD R184, R184, R198 ;  /* 0x000000c6b8b87221 */ /* 0x000fe40000000000 */
[----:B------:R-:W-:-:S04]  /*9840*/  FADD R173, R173, R194 ;  /* 0x000000c2adad7221 */ /* 0x000fc80000000000 */
[----:B--2---:R-:W-:Y:S01]  /*9850*/  HMMA.16816.F32.BF16 R148, R32, R140, R76 ;  /* 0x0000008c2094723c */ /* 0x004fe2000004184c */
[----:B------:R-:W1:Y:S01]  /*9860*/  LDSM.16.M88.4 R76, [R6+0xf080] ;  /* 0x00f08000064c783b */ /* 0x000e620000000200 */
[----:B------:R-:W-:Y:S02]  /*9870*/  FADD R184, R186, R184 ;  /* 0x000000b8bab87221 */ /* 0x000fe40000000000 */
[----:B------:R-:W-:Y:S02]  /*9880*/  FADD R173, R176, R173 ;  /* 0x000000adb0ad7221 */ /* 0x000fe40000000000 */
[----:B------:R-:W-:Y:S02]  /*9890*/  FADD R178, R178, R184 ;  /* 0x000000b8b2b27221 */ /* 0x000fe40000000000 */
[----:B------:R-:W-:Y:S02]  /*98a0*/  FADD R172, R172, R173 ;  /* 0x000000adacac7221 */ /* 0x000fe40000000000 */
[----:B------:R-:W-:-:S02]  /*98b0*/  FADD R178, R185, R178 ;  /* 0x000000b2b9b27221 */ /* 0x000fc40000000000 */
[----:B------:R-:W-:Y:S02]  /*98c0*/  FADD R172, R177, R172 ;  /* 0x000000acb1ac7221 */ /* 0x000fe40000000000 */
[----:B------:R-:W-:Y:S02]  /*98d0*/  FADD R168, R168, R178 ;  /* 0x000000b2a8a87221 */ /* 0x000fe40000000000 */
[----:B------:R-:W-:Y:S02]  /*98e0*/  FADD R161, R161, R172 ;  /* 0x000000aca1a17221 */ /* 0x000fe40000000000 */
[----:B------:R-:W-:Y:S01]  /*98f0*/  FADD R168, R169, R168 ;  /* 0x000000a8a9a87221 */ /* 0x000fe20000000000 */
[----:B0-----:R-:W-:Y:S01]  /*9900*/  HMMA.16816.F32.BF16 R84, R32, R36, R84 ;  /* 0x000000242054723c */ /* 0x001fe20000041854 */
[----:B------:R-:W-:Y:S02]  /*9910*/  FADD R161, R164, R161 ;  /* 0x000000a1a4a17221 */ /* 0x000fe40000000000 */
[----:B------:R-:W-:-:S02]  /*9920*/  FADD R205, R205, -R15 ;  /* 0x8000000fcdcd7221 */ /* 0x000fc40000000000 */
[--C-:B------:R-:W-:Y:S02]  /*9930*/  FADD R206, R206, -R15.reuse ;  /* 0x8000000fcece7221 */ /* 0x100fe40000000000 */
[--C-:B------:R-:W-:Y:S02]  /*9940*/  FADD R37, R207, -R15.reuse ;  /* 0x8000000fcf257221 */ /* 0x100fe40000000000 */
[----:B------:R-:W-:Y:S02]  /*9950*/  FADD R219, R219, -R15 ;  /* 0x8000000fdbdb7221 */ /* 0x000fe40000000000 */
[--C-:B------:R-:W-:Y:S02]  /*9960*/  FADD R212, R212, -R16.reuse ;  /* 0x80000010d4d47221 */ /* 0x100fe40000000000 */
[--C-:B------:R-:W-:Y:S02]  /*9970*/  FADD R213, R213, -R16.reuse ;  /* 0x80000010d5d57221 */ /* 0x100fe40000000000 */
[----:B------:R-:W-:-:S02]  /*9980*/  FADD R218, R218, -R16 ;  /* 0x80000010dada7221 */ /* 0x000fc40000000000 */
[----:B------:R-:W-:Y:S02]  /*9990*/  FADD R220, R220, -R16 ;  /* 0x80000010dcdc7221 */ /* 0x000fe40000000000 */
[----:B------:R-:W-:Y:S01]  /*99a0*/  FADD R166, R166, R168 ;  /* 0x000000a8a6a67221 */ /* 0x000fe20000000000 */
[C---:B------:R-:W-:Y:S01]  /*99b0*/  HMMA.16816.F32.BF16 R72, R32.reuse, R40, R72 ;  /* 0x000000282048723c */ /* 0x040fe20000041848 */
[----:B------:R-:W-:Y:S02]  /*99c0*/  FADD R17, R17, R161 ;  /* 0x000000a111117221 */ /* 0x000fe40000000000 */
[----:B------:R-:W-:Y:S02]  /*99d0*/  FMUL R37, R37, 1.4426950216293334961 ;  /* 0x3fb8aa3b25257820 */ /* 0x000fe40000400000 */
[----:B------:R-:W-:Y:S02]  /*99e0*/  FMUL R36, R220, 1.4426950216293334961 ;  /* 0x3fb8aa3bdc247820 */ /* 0x000fe40000400000 */
[----:B------:R-:W-:Y:S01]  /*99f0*/  FMUL R41, R212, 1.4426950216293334961 ;  /* 0x3fb8aa3bd4297820 */ /* 0x000fe20000400000 */
[----:B------:R-:W-:Y:S01]  /*9a00*/  HMMA.16816.F32.BF16 R92, R32, R48, R92 ;  /* 0x00000030205c723c */ /* 0x000fe2000004185c */
[----:B------:R-:W-:-:S02]  /*9a10*/  FMUL R40, R218, 1.4426950216293334961 ;  /* 0x3fb8aa3bda287820 */ /* 0x000fc40000400000 */
[----:B------:R-:W-:Y:S02]  /*9a20*/  FADD R166, R167, R166 ;  /* 0x000000a6a7a67221 */ /* 0x000fe40000000000 */
[----:B------:R-:W-:Y:S02]  /*9a30*/  FADD R17, R160, R17 ;  /* 0x00000011a0117221 */ /* 0x000fe40000000000 */
[----:B------:R-:W-:Y:S01]  /*9a40*/  FMUL R48, R219, 1.4426950216293334961 ;  /* 0x3fb8aa3bdb307820 */ /* 0x000fe20000400000 */
[----:B------:R-:W-:Y:S01]  /*9a50*/  HMMA.16816.F32.BF16 R132, R32, R28, R132 ;  /* 0x0000001c2084723c */ /* 0x000fe20000041884 */
[----:B------:R-:W-:Y:S01]  /*9a60*/  FMUL R49, R213, 1.4426950216293334961 ;  /* 0x3fb8aa3bd5317820 */ /* 0x000fe20000400000 */
[----:B------:R-:W-:Y:S01]  /*9a70*/  MUFU.EX2 R37, R37 ;  /* 0x0000002500257308 */ /* 0x000fe20000000800 */
[----:B------:R-:W-:Y:S01]  /*9a80*/  FADD R18, R18, R166 ;  /* 0x000000a612127221 */ /* 0x000fe20000000000 */
[----:B------:R-:W-:Y:S03]  /*9a90*/  LDSM.16.M88.4 R160, [R221+0xf080] ;  /* 0x00f08000dda0783b */ /* 0x000fe60000000200 */
[----:B------:R-:W-:-:S02]  /*9aa0*/  FMUL R28, R205, 1.4426950216293334961 ;  /* 0x3fb8aa3bcd1c7820 */ /* 0x000fc40000400000 */
[----:B------:R-:W-:Y:S01]  /*9ab0*/  FMUL R29, R206, 1.4426950216293334961 ;  /* 0x3fb8aa3bce1d7820 */ /* 0x000fe20000400000 */
[----:B------:R-:W-:Y:S01]  /*9ac0*/  MUFU.EX2 R48, R48 ;  /* 0x0000003000307308 */ /* 0x000fe20000000800 */
[----:B------:R-:W-:Y:S02]  /*9ad0*/  FADD R20, R20, R17 ;  /* 0x0000001114147221 */ /* 0x000fe40000000000 */
[----:B------:R-:W-:-:S05]  /*9ae0*/  FADD R18, R19, R18 ;  /* 0x0000001213127221 */ /* 0x000fca0000000000 */
[----:B------:R-:W-:Y:S01]  /*9af0*/  MUFU.EX2 R28, R28 ;  /* 0x0000001c001c7308 */ /* 0x000fe20000000800 */
[----:B------:R-:W-:Y:S01]  /*9b00*/  FADD R20, R26, R20 ;  /* 0x000000141a147221 */ /* 0x000fe20000000000 */
[C---:B------:R-:W-:Y:S06]  /*9b10*/  HMMA.16816.F32.BF16 R124, R32.reuse, R60, R124 ;  /* 0x0000003c207c723c */ /* 0x040fec000004187c */
[----:B------:R-:W0:Y:S01]  /*9b20*/  MUFU.EX2 R29, R29 ;  /* 0x0000001d001d7308 */ /* 0x000e220000000800 */
[----:B------:R-:W-:Y:S01]  /*9b30*/  FADD R27, R27, R18 ;  /* 0x000000121b1b7221 */ /* 0x000fe20000000000 */
[C---:B------:R-:W-:Y:S06]  /*9b40*/  HMMA.16816.F32.BF16 R136, R32.reuse, R64, R136 ;  /* 0x000000402088723c */ /* 0x040fec0000041888 */
[----:B------:R-:W-:Y:S02]  /*9b50*/  MUFU.EX2 R41, R41 ;  /* 0x0000002900297308 */ /* 0x000fe40000000800 */
[C---:B------:R-:W-:Y:S06]  /*9b60*/  HMMA.16816.F32.BF16 R128, R32.reuse, R68, R128 ;  /* 0x000000442080723c */ /* 0x040fec0000041880 */
[----:B------:R-:W2:Y:S02]  /*9b70*/  MUFU.EX2 R49, R49 ;  /* 0x0000003100317308 */ /* 0x000ea40000000800 */
[C---:B------:R-:W-:Y:S06]  /*9b80*/  HMMA.16816.F32.BF16 R104, R32.reuse, R100, R104 ;  /* 0x000000642068723c */ /* 0x040fec0000041868 */
[----:B------:R-:W-:Y:S02]  /*9b90*/  MUFU.EX2 R40, R40 ;  /* 0x0000002800287308 */ /* 0x000fe40000000800 */
[C---:B------:R-:W-:Y:S06]  /*9ba0*/  HMMA.16816.F32.BF16 R44, R32.reuse, R96, R44 ;  /* 0x00000060202c723c */ /* 0x040fec000004182c */
[----:B------:R-:W3:Y:S02]  /*9bb0*/  MUFU.EX2 R36, R36 ;  /* 0x0000002400247308 */ /* 0x000ee40000000800 */
[----:B------:R-:W-:Y:S01]  /*9bc0*/  HMMA.16816.F32.BF16 R112, R32, R88, R112 ;  /* 0x000000582070723c */ /* 0x000fe20000041870 */
[----:B------:R-:W-:-:S02]  /*9bd0*/  FADD R21, R21, R20 ;  /* 0x0000001415157221 */ /* 0x000fc40000000000 */
[----:B------:R-:W-:-:S05]  /*9be0*/  FADD R27, R24, R27 ;  /* 0x0000001b181b7221 */ /* 0x000fca0000000000 */
[----:B------:R-:W-:Y:S01]  /*9bf0*/  HMMA.16816.F32.BF16 R156, R32, R80, R156 ;  /* 0x00000050209c723c */ /* 0x000fe2000004189c */
[----:B------:R-:W-:-:S07]  /*9c00*/  FADD R21, R25, R21 ;  /* 0x0000001519157221 */ /* 0x000fce0000000000 */
[C---:B------:R-:W-:Y:S08]  /*9c10*/  HMMA.16816.F32.BF16 R52, R32.reuse, R116, R52 ;  /* 0x000000742034723c */ /* 0x040ff00000041834 */
[C---:B------:R-:W-:Y:S08]  /*9c20*/  HMMA.16816.F32.BF16 R108, R32.reuse, R144, R108 ;  /* 0x00000090206c723c */ /* 0x040ff0000004186c */
[C---:B-1----:R-:W-:Y:S08]  /*9c30*/  HMMA.16816.F32.BF16 R120, R32.reuse, R76, R120 ;  /* 0x0000004c2078723c */ /* 0x042ff00000041878 */
[----:B------:R-:W-:Y:S01]  /*9c40*/  HMMA.16816.F32.BF16 R56, R32, R152, R56 ;  /* 0x000000982038723c */ /* 0x000fe20000041838 */
[----:B------:R-:W-:-:S02]  /*9c50*/  FADD R11, R11, R27 ;  /* 0x0000001b0b0b7221 */ /* 0x000fc40000000000 */
[----:B------:R-:W-:Y:S01]  /*9c60*/  FADD R21, R12, R21 ;  /* 0x000000150c157221 */ /* 0x000fe20000000000 */
[----:B------:R-:W-:Y:S03]  /*9c70*/  LDSM.16.M88.4 R24, [R221+0xd080] ;  /* 0x00d08000dd18783b */ /* 0x000fe60000000200 */
[----:B0-----:R-:W-:Y:S02]  /*9c80*/  F2FP.BF16.PACK_AB R32, R29, R28 ;  /* 0x0000001c1d20723e */ /* 0x001fe400000010ff */
[----:B--2---:R-:W-:Y:S02]  /*9c90*/  F2FP.BF16.PACK_AB R33, R49, R41 ;  /* 0x000000293121723e */ /* 0x004fe400000010ff */
[----:B------:R-:W-:Y:S02]  /*9ca0*/  F2FP.BF16.PACK_AB R34, R48, R37 ;  /* 0x000000253022723e */ /* 0x000fe400000010ff */
[----:B---3--:R-:W-:Y:S01]  /*9cb0*/  F2FP.BF16.PACK_AB R35, R36, R40 ;  /* 0x000000282423723e */ /* 0x008fe200000010ff */
[----:B------:R-:W-:-:S02]  /*9cc0*/  FADD R11, R9, R11 ;  /* 0x0000000b090b7221 */ /* 0x000fc40000000000 */
[--C-:B------:R-:W-:Y:S02]  /*9cd0*/  FADD R189, R189, -R15.reuse ;  /* 0x8000000fbdbd7221 */ /* 0x100fe40000000000 */
[----:B------:R-:W-:Y:S02]  /*9ce0*/  FADD R190, R190, -R15 ;  /* 0x8000000fbebe7221 */ /* 0x000fe40000000000 */
[----:B------:R-:W-:Y:S01]  /*9cf0*/  FADD R10, R10, R21 ;  /* 0x000000150a0a7221 */ /* 0x000fe20000000000 */
[----:B------:R-:W-:Y:S01]  /*9d00*/  HMMA.16816.F32.BF16 R132, R32, R30, R132 ;  /* 0x0000001e2084723c */ /* 0x000fe20000041884 */
[----:B------:R-:W-:Y:S02]  /*9d10*/  FADD R193, R193, -R16 ;  /* 0x80000010c1c17221 */ /* 0x000fe40000000000 */
[----:B------:R-:W-:Y:S02]  /*9d20*/  FADD R13, R13, R11 ;  /* 0x0000000b0d0d7221 */ /* 0x000fe40000000000 */
[----:B------:R-:W-:-:S02]  /*9d30*/  FADD R12, R22, R10 ;  /* 0x0000000a160c7221 */ /* 0x000fc40000000000 */
[----:B------:R-:W-:Y:S01]  /*9d40*/  FMUL R30, R189, 1.4426950216293334961 ;  /* 0x3fb8aa3bbd1e7820 */ /* 0x000fe20000400000 */
[C---:B------:R-:W-:Y:S01]  /*9d50*/  HMMA.16816.F32.BF16 R72, R32.reuse, R42, R72 ;  /* 0x0000002a2048723c */ /* 0x040fe20000041848 */
[----:B------:R-:W-:Y:S02]  /*9d60*/  FMUL R31, R190, 1.4426950216293334961 ;  /* 0x3fb8aa3bbe1f7820 */ /* 0x000fe40000400000 */
[----:B------:R-:W-:Y:S02]  /*9d70*/  FADD R195, R195, -R16 ;  /* 0x80000010c3c37221 */ /* 0x000fe40000000000 */
[----:B------:R-:W-:Y:S02]  /*9d80*/  FADD R13, R14, R13 ;  /* 0x0000000d0e0d7221 */ /* 0x000fe40000000000 */
[----:B------:R-:W-:Y:S02]  /*9d90*/  FMUL R42, R193, 1.4426950216293334961 ;  /* 0x3fb8aa3bc12a7820 */ /* 0x000fe40000400000 */
[----:B------:R-:W-:Y:S01]  /*9da0*/  FADD R12, R23, R12 ;  /* 0x0000000c170c7221 */ /* 0x000fe20000000000 */
[----:B------:R-:W-:Y:S01]  /*9db0*/  HMMA.16816.F32.BF16 R84, R32, R38, R84 ;  /* 0x000000262054723c */ /* 0x000fe20000041854 */
[----:B------:R-:W-:Y:S01]  /*9dc0*/  FADD R191, R191, -R15 ;  /* 0x8000000fbfbf7221 */ /* 0x000fe20000000000 */
[----:B------:R-:W-:Y:S01]  /*9dd0*/  MUFU.EX2 R30, R30 ;  /* 0x0000001e001e7308 */ /* 0x000fe20000000800 */
[----:B------:R-:W-:Y:S01]  /*9de0*/  FMUL R43, R195, 1.4426950216293334961 ;  /* 0x3fb8aa3bc32b7820 */ /* 0x000fe20000400000 */
[----:B------:R-:W-:Y:S01]  /*9df0*/  LDSM.16.M88.4 R20, [R221+0xe080] ;  /* 0x00e08000dd14783b */ /* 0x000fe20000000200 */
[----:B------:R-:W-:-:S02]  /*9e00*/  FADD R199, R199, -R16 ;  /* 0x80000010c7c77221 */ /* 0x000fc40000000000 */
[----:B------:R-:W-:Y:S01]  /*9e10*/  FADD R13, R28, R13 ;  /* 0x0000000d1c0d7221 */ /* 0x000fe20000000000 */
[----:B------:R-:W-:Y:S02]  /*9e20*/  HMMA.16816.F32.BF16 R92, R32, R50, R92 ;  /* 0x00000032205c723c */ /* 0x000fe4000004185c */
[----:B------:R-:W0:Y:S01]  /*9e30*/  MUFU.EX2 R31, R31 ;  /* 0x0000001f001f7308 */ /* 0x000e220000000800 */
[----:B------:R-:W-:Y:S02]  /*9e40*/  FADD R12, R41, R12 ;  /* 0x0000000c290c7221 */ /* 0x000fe40000000000 */
[----:B------:R-:W-:-:S03]  /*9e50*/  FMUL R38, R191, 1.4426950216293334961 ;  /* 0x3fb8aa3bbf267820 */ /* 0x000fc60000400000 */
[C---:B------:R-:W-:Y:S01]  /*9e60*/  HMMA.16816.F32.BF16 R124, R32.reuse, R62, R124 ;  /* 0x0000003e207c723c */ /* 0x040fe2000004187c */
[----:B------:R-:W-:Y:S01]  /*9e70*/  FADD R192, R192, -R15 ;  /* 0x8000000fc0c07221 */ /* 0x000fe20000000000 */
[----:B------:R-:W-:Y:S01]  /*9e80*/  MUFU.EX2 R42, R42 ;  /* 0x0000002a002a7308 */ /* 0x000fe20000000800 */
[----:B------:R-:W-:Y:S01]  /*9e90*/  FMUL R50, R199, 1.4426950216293334961 ;  /* 0x3fb8aa3bc7327820 */ /* 0x000fe20000400000 */
[----:B------:R-:W-:Y:S04]  /*9ea0*/  LDSM.16.M88.4 R60, [R221+0x9880] ;  /* 0x00988000dd3c783b */ /* 0x000fe80000000200 */
[----:B------:R-:W-:Y:S01]  /*9eb0*/  HMMA.16816.F32.BF16 R136, R32, R66, R136 ;  /* 0x000000422088723c */ /* 0x000fe20000041888 */
[----:B------:R-:W-:Y:S01]  /*9ec0*/  FADD R204, R204, -R16 ;  /* 0x80000010cccc7221 */ /* 0x000fe20000000000 */
[----:B------:R-:W1:Y:S01]  /*9ed0*/  MUFU.EX2 R43, R43 ;  /* 0x0000002b002b7308 */ /* 0x000e620000000800 */
[----:B------:R-:W-:-:S05]  /*9ee0*/  FADD R29, R29, R13 ;  /* 0x0000000d1d1d7221 */ /* 0x000fca0000000000 */
[----:B------:R-:W-:Y:S01]  /*9ef0*/  HMMA.16816.F32.BF16 R128, R32, R70, R128 ;  /* 0x000000462080723c */ /* 0x000fe20000041880 */
[----:B------:R-:W-:-:S07]  /*9f00*/  FADD R12, R49, R12 ;  /* 0x0000000c310c7221 */ /* 0x000fce0000000000 */
[----:B------:R-:W-:Y:S01]  /*9f10*/  HMMA.16816.F32.BF16 R104, R32, R102, R104 ;  /* 0x000000662068723c */ /* 0x000fe20000041868 */
[----:B------:R-:W-:-:S07]  /*9f20*/  FMUL R39, R192, 1.4426950216293334961 ;  /* 0x3fb8aa3bc0277820 */ /* 0x000fce0000400000 */
[C---:B------:R-:W-:Y:S08]  /*9f30*/  HMMA.16816.F32.BF16 R44, R32.reuse, R98, R44 ;  /* 0x00000062202c723c */ /* 0x040ff0000004182c */
[C---:B------:R-:W-:Y:S08]  /*9f40*/  HMMA.16816.F32.BF16 R112, R32.reuse, R90, R112 ;  /* 0x0000005a2070723c */ /* 0x040ff00000041870 */
[C---:B------:R-:W-:Y:S08]  /*9f50*/  HMMA.16816.F32.BF16 R156, R32.reuse, R82, R156 ;  /* 0x00000052209c723c */ /* 0x040ff0000004189c */
[C---:B------:R-:W-:Y:S01]  /*9f60*/  HMMA.16816.F32.BF16 R116, R32.reuse, R118, R52 ;  /* 0x000000762074723c */ /* 0x040fe20000041834 */
[----:B------:R-:W2:Y:S07]  /*9f70*/  LDSM.16.M88.4 R52, [R221+0x8080] ;  /* 0x00808000dd34783b */ /* 0x000eae0000000200 */
[C---:B------:R-:W-:Y:S08]  /*9f80*/  HMMA.16816.F32.BF16 R108, R32.reuse, R146, R108 ;  /* 0x00000092206c723c */ /* 0x040ff0000004186c */
[C---:B------:R-:W-:Y:S08]  /*9f90*/  HMMA.16816.F32.BF16 R148, R32.reuse, R142, R148 ;  /* 0x0000008e2094723c */ /* 0x040ff00000041894 */
[C---:B------:R-:W-:Y:S08]  /*9fa0*/  HMMA.16816.F32.BF16 R120, R32.reuse, R78, R120 ;  /* 0x0000004e2078723c */ /* 0x040ff00000041878 */
[----:B------:R-:W-:Y:S01]  /*9fb0*/  HMMA.16816.F32.BF16 R152, R32, R154, R56 ;  /* 0x0000009a2098723c */ /* 0x000fe20000041838 */
[----:B------:R-:W3:Y:S01]  /*9fc0*/  LDSM.16.M88.4 R32, [R221+0xa880] ;  /* 0x00a88000dd20783b */ /* 0x000ee20000000200 */
[----:B------:R-:W-:Y:S01]  /*9fd0*/  FMUL R51, R204, 1.4426950216293334961 ;  /* 0x3fb8aa3bcc337820 */ /* 0x000fe20000400000 */
[----:B------:R-:W4:Y:S01]  /*9fe0*/  MUFU.EX2 R38, R38 ;  /* 0x0000002600267308 */ /* 0x000f220000000800 */
[----:B------:R-:W-:-:S02]  /*9ff0*/  FADD R214, R214, -R16 ;  /* 0x80000010d6d67221 */ /* 0x000fc40000000000 */
[----:B------:R-:W-:Y:S02]  /*a000*/  FADD R208, R208, -R15 ;  /* 0x8000000fd0d07221 */ /* 0x000fe40000000000 */
[----:B------:R-:W-:-:S03]  /*a010*/  FADD R17, R215, -R16 ;  /* 0x80000010d7117221 */ /* 0x000fc60000000000 */
[----:B------:R-:W5:Y:S01]  /*a020*/  MUFU.EX2 R50, R50 ;  /* 0x0000003200327308 */ /* 0x000f620000000800 */
[----:B------:R-:W-:Y:S02]  /*a030*/  FADD R29, R37, R29 ;  /* 0x0000001d251d7221 */ /* 0x000fe40000000000 */
[--C-:B------:R-:W-:Y:S01]  /*a040*/  FADD R209, R209, -R15.reuse ;  /* 0x8000000fd1d17221 */ /* 0x100fe20000000000 */
[----:B0-----:R-:W-:Y:S01]  /*a050*/  F2FP.BF16.PACK_AB R76, R31, R30 ;  /* 0x0000001e1f4c723e */ /* 0x001fe200000010ff */
[----:B------:R-:W-:Y:S02]  /*a060*/  FADD R40, R40, R12 ;  /* 0x0000000c28287221 */ /* 0x000fe40000000000 */
[----:B------:R-:W-:Y:S01]  /*a070*/  FADD R210, R210, -R15 ;  /* 0x8000000fd2d27221 */ /* 0x000fe20000000000 */
[----:B------:R-:W0:Y:S01]  /*a080*/  MUFU.EX2 R39, R39 ;  /* 0x0000002700277308 */ /* 0x000e220000000800 */
[----:B------:R-:W-:Y:S02]  /*a090*/  FMUL R37, R214, 1.4426950216293334961 ;  /* 0x3fb8aa3bd6257820 */ /* 0x000fe40000400000 */
[----:B------:R-:W-:Y:S01]  /*a0a0*/  FADD R217, R217, -R16 ;  /* 0x80000010d9d97221 */ /* 0x000fe20000000000 */
[----:B-1----:R-:W-:Y:S01]  /*a0b0*/  F2FP.BF16.PACK_AB R77, R43, R42 ;  /* 0x0000002a2b4d723e */ /* 0x002fe200000010ff */
[----:B------:R-:W-:Y:S01]  /*a0c0*/  FADD R29, R48, R29 ;  /* 0x0000001d301d7221 */ /* 0x000fe20000000000 */
[----:B------:R-:W1:Y:S01]  /*a0d0*/  LDSM.16.M88.4 R64, [R221+0x8880] ;  /* 0x00888000dd40783b */ /* 0x000e620000000200 */
[----:B------:R-:W-:Y:S01]  /*a0e0*/  FMUL R208, R208, 1.4426950216293334961 ;  /* 0x3fb8aa3bd0d07820 */ /* 0x000fe20000400000 */
[----:B------:R-:W0:Y:S01]  /*a0f0*/  MUFU.EX2 R51, R51 ;  /* 0x0000003300337308 */ /* 0x000e220000000800 */
[----:B------:R-:W-:Y:S01]  /*a100*/  FADD R40, R36, R40 ;  /* 0x0000002824287221 */ /* 0x000fe20000000000 */
[----:B------:R-:W-:Y:S01]  /*a110*/  LDSM.16.M88.4 R96, [R221+0x9080] ;  /* 0x00908000dd60783b */ /* 0x000fe20000000200 */
[----:B------:R-:W-:-:S02]  /*a120*/  FMUL R17, R17, 1.4426950216293334961 ;  /* 0x3fb8aa3b11117820 */ /* 0x000fc40000400000 */
[----:B------:R-:W-:Y:S01]  /*a130*/  FADD R30, R30, R29 ;  /* 0x0000001d1e1e7221 */ /* 0x000fe20000000000 */
[----:B------:R-:W-:Y:S01]  /*a140*/  LDSM.16.M88.4 R80, [R221+0xa080] ;  /* 0x00a08000dd50783b */ /* 0x000fe20000000200 */
[----:B------:R-:W-:Y:S01]  /*a150*/  FMUL R209, R209, 1.4426950216293334961 ;  /* 0x3fb8aa3bd1d17820 */ /* 0x000fe20000400000 */
[----:B------:R-:W0:Y:S01]  /*a160*/  MUFU.EX2 R9, R208 ;  /* 0x000000d000097308 */ /* 0x000e220000000800 */
[----:B------:R-:W-:Y:S01]  /*a170*/  FADD R40, R42, R40 ;  /* 0x000000282a287221 */ /* 0x000fe20000000000 */
[----:B------:R-:W-:Y:S01]  /*a180*/  LDSM.16.M88.4 R68, [R221+0xb080] ;  /* 0x00b08000dd44783b */ /* 0x000fe20000000200 */
[----:B------:R-:W-:Y:S02]  /*a190*/  FMUL R11, R210, 1.4426950216293334961 ;  /* 0x3fb8aa3bd20b7820 */ /* 0x000fe40000400000 */
[----:B------:R-:W-:Y:S01]  /*a1a0*/  FADD R211, R211, -R15 ;  /* 0x8000000fd3d37221 */ /* 0x000fe20000000000 */
[----:B------:R-:W-:Y:S02]  /*a1b0*/  LDSM.16.M88.4 R56, [R221+0xb880] ;  /* 0x00b88000dd38783b */ /* 0x000fe40000000200 */
[----:B------:R-:W0:Y:S01]  /*a1c0*/  MUFU.EX2 R37, R37 ;  /* 0x0000002500257308 */ /* 0x000e220000000800 */
[----:B------:R-:W-:Y:S01]  /*a1d0*/  FMUL R18, R217, 1.4426950216293334961 ;  /* 0x3fb8aa3bd9127820 */ /* 0x000fe20000400000 */
[----:B------:R-:W-:Y:S01]  /*a1e0*/  LDSM.16.M88.4 R100, [R221+0xc880] ;  /* 0x00c88000dd64783b */ /* 0x000fe20000000200 */
[----:B------:R-:W-:-:S02]  /*a1f0*/  FADD R30, R31, R30 ;  /* 0x0000001e1f1e7221 */ /* 0x000fc40000000000 */
[----:B------:R-:W-:Y:S01]  /*a200*/  FADD R43, R43, R40 ;  /* 0x000000282b2b7221 */ /* 0x000fe20000000000 */
[----:B------:R-:W-:Y:S01]  /*a210*/  LDSM.16.M88.4 R144, [R221+0xe880] ;  /* 0x00e88000dd90783b */ /* 0x000fe20000000200 */
[----:B------:R-:W-:Y:S01]  /*a220*/  FADD R216, R216, -R16 ;  /* 0x80000010d8d87221 */ /* 0x000fe20000000000 */
[----:B------:R-:W1:Y:S01]  /*a230*/  MUFU.EX2 R10, R209 ;  /* 0x000000d1000a7308 */ /* 0x000e620000000800 */
[----:B------:R-:W-:Y:S02]  /*a240*/  FMUL R14, R211, 1.4426950216293334961 ;  /* 0x3fb8aa3bd30e7820 */ /* 0x000fe40000400000 */
[----:B----4-:R-:W-:-:S05]  /*a250*/  FADD R12, R38, R30 ;  /* 0x0000001e260c7221 */ /* 0x010fca0000000000 */
[----:B------:R-:W4:Y:S01]  /*a260*/  MUFU.EX2 R17, R17 ;  /* 0x0000001100117308 */ /* 0x000f220000000800 */
[----:B-----5:R-:W-:Y:S02]  /*a270*/  FADD R43, R50, R43 ;  /* 0x0000002b322b7221 */ /* 0x020fe40000000000 */
[----:B------:R-:W-:Y:S01]  /*a280*/  FMUL R216, R216, 1.4426950216293334961 ;  /* 0x3fb8aa3bd8d87820 */ /* 0x000fe20000400000 */
[C---:B0-----:R-:W-:Y:S01]  /*a290*/  F2FP.BF16.PACK_AB R78, R39.reuse, R38 ;  /* 0x00000026274e723e */ /* 0x041fe200000010ff */
[----:B------:R-:W-:-:S03]  /*a2a0*/  FADD R12, R39, R12 ;  /* 0x0000000c270c7221 */ /* 0x000fc60000000000 */
[----:B------:R-:W0:Y:S01]  /*a2b0*/  MUFU.EX2 R11, R11 ;  /* 0x0000000b000b7308 */ /* 0x000e220000000800 */
[----:B------:R-:W-:-:S07]  /*a2c0*/  FADD R13, R51, R43 ;  /* 0x0000002b330d7221 */ /* 0x000fce0000000000 */
[----:B------:R-:W5:Y:S01]  /*a2d0*/  MUFU.EX2 R18, R18 ;  /* 0x0000001200127308 */ /* 0x000f620000000800 */
[----:B------:R-:W-:Y:S01]  /*a2e0*/  F2FP.BF16.PACK_AB R79, R51, R50 ;  /* 0x00000032334f723e */ /* 0x000fe200000010ff */
[----:B------:R-:W-:Y:S02]  /*a2f0*/  FADD R12, R9, R12 ;  /* 0x0000000c090c7221 */ /* 0x000fe40000000000 */
[----:B------:R-:W-:-:S04]  /*a300*/  FADD R13, R37, R13 ;  /* 0x0000000d250d7221 */ /* 0x000fc80000000000 */
[----:B------:R-:W3:Y:S08]  /*a310*/  MUFU.EX2 R14, R14 ;  /* 0x0000000e000e7308 */ /* 0x000ef00000000800 */
[----:B------:R-:W3:Y:S01]  /*a320*/  MUFU.EX2 R39, R216 ;  /* 0x000000d800277308 */ /* 0x000ee20000000800 */
[----:B-1----:R-:W-:Y:S02]  /*a330*/  FADD R12, R10, R12 ;  /* 0x0000000c0a0c7221 */ /* 0x002fe40000000000 */
[----:B----4-:R-:W-:Y:S01]  /*a340*/  FADD R13, R17, R13 ;  /* 0x0000000d110d7221 */ /* 0x010fe20000000000 */
[----:B--2---:R-:W-:Y:S01]  /*a350*/  HMMA.16816.F32.BF16 R88, R76, R52, R72 ;  /* 0x000000344c58723c */ /* 0x004fe20000041848 */
[----:B------:R-:W-:Y:S01]  /*a360*/  LDSM.16.M88.4 R72, [R221+0xc080] ;  /* 0x00c08000dd48783b */ /* 0x000fe20000000200 */
[----:B0-----:R-:W-:-:S02]  /*a370*/  FADD R12, R11, R12 ;  /* 0x0000000c0b0c7221 */ /* 0x001fc40000000000 */
[----:B-----5:R-:W-:-:S04]  /*a380*/  FADD R13, R18, R13 ;  /* 0x0000000d120d7221 */ /* 0x020fc80000000000 */
[----:B---3--:R-:W-:Y:S01]  /*a390*/  HMMA.16816.F32.BF16 R140, R76, R32, R128 ;  /* 0x000000204c8c723c */ /* 0x008fe20000041880 */
[----:B------:R-:W-:Y:S01]  /*a3a0*/  LDSM.16.M88.4 R128, [R221+0xd880] ;  /* 0x00d88000dd80783b */ /* 0x000fe20000000200 */
[----:B------:R-:W-:-:S06]  /*a3b0*/  FADD R12, R14, R12 ;  /* 0x0000000c0e0c7221 */ /* 0x000fcc0000000000 */
[C---:B------:R-:W-:Y:S01]  /*a3c0*/  HMMA.16816.F32.BF16 R164, R76.reuse, R24, R156 ;  /* 0x000000184ca4723c */ /* 0x040fe2000004189c */
[----:B------:R-:W-:Y:S01]  /*a3d0*/  LDSM.16.M88.4 R156, [R221+0xf880] ;  /* 0x00f88000dd9c783b */ /* 0x000fe20000000200 */
[----:B------:R-:W-:Y:S01]  /*a3e0*/  FADD R13, R39, R13 ;  /* 0x0000000d270d7221 */ /* 0x000fe20000000000 */
[----:B------:R-:W-:Y:S02]  /*a3f0*/  F2FP.BF16.PACK_AB R36, R10, R9 ;  /* 0x000000090a24723e */ /* 0x000fe400000010ff */
[----:B------:R-:W0:Y:S04]  /*a400*/  SHFL.BFLY PT, R9, R12, 0x2, 0x1f ;  /* 0x0c401f000c097f89 */ /* 0x000e2800000e0000 */
[----:B------:R-:W1:Y:S04]  /*a410*/  SHFL.BFLY PT, R10, R13, 0x2, 0x1f ;  /* 0x0c401f000d0a7f89 */ /* 0x000e6800000e0000 */
[----:B------:R-:W2:Y:S01]  /*a420*/  S2R R241, SR_CTAID.X ;  /* 0x0000000000f17919 */ /* 0x000ea20000002500 */
[----:B------:R-:W-:Y:S01]  /*a430*/  F2FP.BF16.PACK_AB R38, R14, R11 ;  /* 0x0000000b0e26723e */ /* 0x000fe200000010ff */
[----:B------:R-:W-:Y:S01]  /*a440*/  UIADD3 UR4, UP0, UR4, 0x80, URZ ;  /* 0x0000008004047890 */ /* 0x000fe2000ff1e03f */
[----:B------:R-:W-:Y:S03]  /*a450*/  HMMA.16816.F32.BF16 R84, R76, R64, R84 ;  /* 0x000000404c54723c */ /* 0x000fe60000041854 */
[----:B------:R-:W-:Y:S01]  /*a460*/  UIADD3.X UR5, URZ, UR5, URZ, UP0, !UPT ;  /* 0x000000053f057290 */ /* 0x000fe200087fe43f */
[----:B0-----:R-:W-:-:S02]  /*a470*/  FADD R9, R12, R9 ;  /* 0x000000090c097221 */ /* 0x001fc40000000000 */
[----:B-1----:R-:W-:-:S03]  /*a480*/  FADD R10, R13, R10 ;  /* 0x0000000a0d0a7221 */ /* 0x002fc60000000000 */
[----:B------:R-:W0:Y:S01]  /*a490*/  SHFL.BFLY PT, R11, R9, 0x1, 0x1f ;  /* 0x0c201f00090b7f89 */ /* 0x000e2200000e0000 */
[C---:B------:R-:W-:Y:S01]  /*a4a0*/  HMMA.16816.F32.BF16 R92, R76.reuse, R96, R92 ;  /* 0x000000604c5c723c */ /* 0x040fe2000004185c */
[----:B--2---:R-:W-:Y:S02]  /*a4b0*/  IMAD.SHL.U32 R241, R241, 0x80, RZ ;  /* 0x00000080f1f17824 */ /* 0x004fe400078e00ff */
[----:B------:R-:W1:Y:S05]  /*a4c0*/  SHFL.BFLY PT, R12, R10, 0x1, 0x1f ;  /* 0x0c201f000a0c7f89 */ /* 0x000e6a00000e0000 */
[----:B------:R-:W-:Y:S01]  /*a4d0*/  HMMA.16816.F32.BF16 R124, R76, R60, R124 ;  /* 0x0000003c4c7c723c */ /* 0x000fe2000004187c */
[----:B------:R-:W-:-:S07]  /*a4e0*/  IADD3 R241, R241, 0x80, RZ ;  /* 0x00000080f1f17810 */ /* 0x000fce0007ffe0ff */
[----:B------:R-:W-:Y:S01]  /*a4f0*/  HMMA.16816.F32.BF16 R136, R76, R80, R136 ;  /* 0x000000504c88723c */ /* 0x000fe20000041888 */
[----:B------:R-:W-:-:S07]  /*a500*/  IMAD.U32 R13, RZ, RZ, UR5 ;  /* 0x00000005ff0d7e24 */ /* 0x000fce000f8e00ff */
        /* <DEDUP_REMOVED lines=9> */
[----:B------:R-:W-:-:S04]  /*a5a0*/  ISETP.LE.U32.AND P0, PT, R241, UR4, PT ;  /* 0x00000004f1007c0c */ /* 0x000fc8000bf03070 */
[----:B------:R-:W-:Y:S02]  /*a5b0*/  ISETP.GE.U32.AND.EX P0, PT, R13, RZ, PT, P0 ;  /* 0x000000ff0d00720c */ /* 0x000fe40003f06100 */
[----:B------:R-:W-:Y:S02]  /*a5c0*/  F2FP.BF16.PACK_AB R37, R17, R37 ;  /* 0x000000251125723e */ /* 0x000fe400000010ff */
[----:B------:R-:W-:Y:S01]  /*a5d0*/  F2FP.BF16.PACK_AB R39, R39, R18 ;  /* 0x000000122727723e */ /* 0x000fe200000010ff */
[----:B0-----:R-:W-:Y:S02]  /*a5e0*/  FADD R11, R9, R11 ;  /* 0x0000000b090b7221 */ /* 0x001fe40000000000 */
[----:B-1----:R-:W-:Y:S02]  /*a5f0*/  FADD R12, R10, R12 ;  /* 0x0000000c0a0c7221 */ /* 0x002fe40000000000 */
[----:B------:R-:W-:Y:S02]  /*a600*/  IMAD.MOV.U32 R14, RZ, RZ, 0x80 ;  /* 0x00000080ff0e7424 */ /* 0x000fe400078e00ff */
[----:B------:R-:W-:Y:S01]  /*a610*/  HMMA.16816.F32.BF16 R40, R36, R34, R140 ;  /* 0x000000222428723c */ /* 0x000fe2000004188c */
[----:B------:R-:W-:-:S02]  /*a620*/  FFMA R223, R8, R223, R11 ;  /* 0x000000df08df7223 */ /* 0x000fc4000000000b */
[----:B------:R-:W-:-:S05]  /*a630*/  FFMA R222, R7, R222, R12 ;  /* 0x000000de07de7223 */ /* 0x000fca000000000c */
[----:B------:R-:W-:Y:S01]  /*a640*/  HMMA.16816.F32.BF16 R28, R36, R54, R88 ;  /* 0x00000036241c723c */ /* 0x000fe20000041858 */
[C---:B------:R-:W-:Y:S02]  /*a650*/  IMAD R2, R14.reuse, c[0x0][0x1b4], R2 ;  /* 0x00006d000e027a24 */ /* 0x040fe400078e0202 */
[----:B------:R-:W-:-:S05]  /*a660*/  IMAD R5, R14, c[0x0][0x1a4], R5 ;  /* 0x000069000e057a24 */ /* 0x000fca00078e0205 */
[----:B------:R-:W-:Y:S01]  /*a670*/  HMMA.16816.F32.BF16 R32, R36, R26, R164 ;  /* 0x0000001a2420723c */ /* 0x000fe200000418a4 */
[----:B------:R-:W-:Y:S02]  /*a680*/  IMAD.MOV.U32 R8, RZ, RZ, R15 ;  /* 0x000000ffff087224 */ /* 0x000fe400078e000f */
[----:B------:R-:W-:-:S05]  /*a690*/  IMAD.MOV.U32 R7, RZ, RZ, R16 ;  /* 0x000000ffff077224 */ /* 0x000fca00078e0010 */
        /* <DEDUP_REMOVED lines=13> */
[----:B------:R-:W-:Y:S01]  /*a770*/  @P0 CALL.REL.NOINC `(.L_x_1) ;  /* 0x0000001000000944 */ /* 0x000fe20003c00000 */
[----:B------:R-:W-:Y:S06]  /*a780*/  BRA `(.L_x_2) ;  /* 0xffff948000007947 */ /* 0x000fec000383ffff */
.L_x_1:
[----:B------:R-:W-:-:S07]  /*a790*/  NOP ;  /* 0x0000000000007918 */ /* 0x000fce0000000000 */
[----:B------:R-:W-:Y:S02]  /*a7a0*/  IMAD.MOV.U32 R2, RZ, RZ, R15 ;  /* 0x000000ffff027224 */ /* 0x000fe400078e000f */
[----:B------:R-:W-:-:S07]  /*a7b0*/  IMAD.MOV.U32 R3, RZ, RZ, R16 ;  /* 0x000000ffff037224 */ /* 0x000fce00078e0010 */
.L_x_0:
[----:B------:R-:W0:Y:S01]  /*a7c0*/  S2R R0, SR_TID.X ;  /* 0x0000000000007919 */ /* 0x000e220000002100 */
[C---:B------:R-:W-:Y:S01]  /*a7d0*/  FSETP.GEU.AND P3, PT, R222.reuse, 1.175494350822287508e-38, PT ;  /* 0x00800000de00780b */ /* 0x040fe20003f6e000 */
[----:B------:R-:W-:Y:S01]  /*a7e0*/  IMAD.MOV.U32 R75, RZ, RZ, R28 ;  /* 0x000000ffff4b7224 */ /* 0x000fe200078e001c */
[----:B------:R-:W-:Y:S01]  /*a7f0*/  FSETP.GEU.AND P2, PT, R223, 1.175494350822287508e-38, PT ;  /* 0x00800000df00780b */ /* 0x000fe20003f4e000 */
[----:B------:R-:W1:Y:S01]  /*a800*/  S2R R188, SR_CTAID.X ;  /* 0x0000000000bc7919 */ /* 0x000e620000002500 */
[----:B------:R-:W-:Y:S01]  /*a810*/  FSETP.GT.AND P1, PT, |R222|, 8.50705917302346158658e+37, PT ;  /* 0x7e800000de00780b */ /* 0x000fe20003f24200 */
[----:B------:R-:W-:Y:S01]  /*a820*/  IMAD.MOV.U32 R73, RZ, RZ, R29 ;  /* 0x000000ffff497224 */ /* 0x000fe200078e001d */
[----:B------:R-:W-:Y:S01]  /*a830*/  MOV R15, R25 ;  /* 0x00000019000f7202 */ /* 0x000fe20000000f00 */
[----:B------:R-:W2:Y:S01]  /*a840*/  S2R R192, SR_TID.X ;  /* 0x0000000000c07919 */ /* 0x000ea20000002100 */
[----:B------:R-:W-:-:S02]  /*a850*/  IMAD.MOV.U32 R63, RZ, RZ, R30 ;  /* 0x000000ffff3f7224 */ /* 0x000fc400078e001e */
[----:B------:R-:W-:Y:S01]  /*a860*/  IMAD.MOV.U32 R61, RZ, RZ, R31 ;  /* 0x000000ffff3d7224 */ /* 0x000fe200078e001f */
[----:B------:R-:W3:Y:S01]  /*a870*/  S2R R16, SR_TID.X ;  /* 0x0000000000107919 */ /* 0x000ee20000002100 */
[----:B------:R-:W-:Y:S02]  /*a880*/  IMAD.MOV.U32 R29, RZ, RZ, R34 ;  /* 0x000000ffff1d7224 */ /* 0x000fe400078e0022 */
[----:B------:R-:W-:Y:S01]  /*a890*/  IMAD.MOV.U32 R17, RZ, RZ, R35 ;  /* 0x000000ffff117224 */ /* 0x000fe200078e0023 */
[----:B------:R-:W4:Y:S01]  /*a8a0*/  S2R R190, SR_CTAID.Y ;  /* 0x0000000000be7919 */ /* 0x000f220000002600 */
[----:B------:R-:W-:Y:S02]  /*a8b0*/  IMAD.MOV.U32 R51, RZ, RZ, R40 ;  /* 0x000000ffff337224 */ /* 0x000fe400078e0028 */
[----:B------:R-:W-:Y:S01]  /*a8c0*/  @P1 FMUL R47, R47, 0.25 ;  /* 0x3e8000002f2f1820 */ /* 0x000fe20000400000 */
[----:B------:R-:W-:Y:S01]  /*a8d0*/  BAR.SYNC.DEFER_BLOCKING 0x0 ;  /* 0x0000000000007b1d */ /* 0x000fe20000010000 */
[----:B------:R-:W-:-:S02]  /*a8e0*/  @P1 FMUL R46, R46, 0.25 ;  /* 0x3e8000002e2e1820 */ /* 0x000fc40000400000 */
[----:B------:R-:W-:Y:S01]  /*a8f0*/  @P1 FMUL R43, R43, 0.25 ;  /* 0x3e8000002b2b1820 */ /* 0x000fe20000400000 */
[----:B0-----:R-:W-:Y:S01]  /*a900*/  LOP3.LUT R4, R0, 0x1c, RZ, 0xc0, !PT ;  /* 0x0000001c00047812 */ /* 0x001fe200078ec0ff */
[----:B------:R-:W-:Y:S01]  /*a910*/  @P1 FMUL R42, R42, 0.25 ;  /* 0x3e8000002a2a1820 */ /* 0x000fe20000400000 */
[----:B------:R-:W-:Y:S01]  /*a920*/  LOP3.LUT R0, R0, 0xe0, RZ, 0xc0, !PT ;  /* 0x000000e000007812 */ /* 0x000fe200078ec0ff */
[----:B------:R-:W-:Y:S02]  /*a930*/  @P1 FMUL R27, R27, 0.25 ;  /* 0x3e8000001b1b1820 */ /* 0x000fe40000400000 */
[----:B-1----:R-:W-:Y:S02]  /*a940*/  IMAD.SHL.U32 R188, R188, 0x80, RZ ;  /* 0x00000080bcbc7824 */ /* 0x002fe400078e00ff */
[----:B------:R-:W-:Y:S01]  /*a950*/  IMAD R14, R0, 0x2, R4 ;  /* 0x00000002000e7824 */ /* 0x000fe200078e0204 */
[--C-:B--2---:R-:W-:Y:S01]  /*a960*/  SHF.R.U32.HI R11, RZ, 0x1, R192.reuse ;  /* 0x00000001ff0b7819 */ /* 0x104fe200000116c0 */
[----:B------:R-:W-:Y:S01]  /*a970*/  FMUL R4, R222, 8388608 ;  /* 0x4b000000de047820 */ /* 0x000fe20000400000 */
[----:B------:R-:W-:Y:S01]  /*a980*/  LOP3.LUT R188, R188, 0x7f, R192, 0xf8, !PT ;  /* 0x0000007fbcbc7812 */ /* 0x000fe200078ef8c0 */
[----:B------:R-:W-:Y:S01]  /*a990*/  IMAD.SHL.U32 R5, R192, 0x200, RZ ;  /* 0x00000200c0057824 */ /* 0x000fe200078e00ff */
[----:B---3--:R-:W-:Y:S01]  /*a9a0*/  LOP3.LUT R16, R16, 0x3, RZ, 0xc0, !PT ;  /* 0x0000000310107812 */ /* 0x008fe200078ec0ff */
[----:B------:R-:W-:Y:S01]  /*a9b0*/  FMUL R0, R223, 8388608 ;  /* 0x4b000000df007820 */ /* 0x000fe20000400000 */
[----:B------:R-:W-:Y:S01]  /*a9c0*/  FSEL R50, R4, R222, !P3 ;  /* 0x000000de04327208 */ /* 0x000fe20005800000 */
[----:B------:R-:W-:Y:S01]  /*a9d0*/  IMAD R10, R188, c[0x0][0x1c4], RZ ;  /* 0x00007100bc0a7a24 */ /* 0x000fe200078e02ff */
[----:B------:R-:W-:Y:S01]  /*a9e0*/  LOP3.LUT R4, R5, 0x3000, RZ, 0xc0, !PT ;  /* 0x0000300005047812 */ /* 0x000fe200078ec0ff */
[----:B----4-:R-:W-:Y:S01]  /*a9f0*/  IMAD R6, R190, c[0x0][0x1c0], RZ ;  /* 0x00007000be067a24 */ /* 0x010fe200078e02ff */
[----:B------:R-:W-:Y:S01]  /*aa00*/  LOP3.LUT R13, R11, 0x4, RZ, 0xc0, !PT ;  /* 0x000000040b0d7812 */ /* 0x000fe200078ec0ff */
[----:B------:R-:W-:Y:S01]  /*aa10*/  IMAD.SHL.U32 R11, R10, 0x2, RZ ;  /* 0x000000020a0b7824 */ /* 0x000fe200078e00ff */
[----:B------:R-:W-:Y:S01]  /*aa20*/  FSEL R85, R0, R223, !P2 ;  /* 0x000000df00557208 */ /* 0x000fe20005000000 */
[----:B------:R-:W-:Y:S01]  /*aa30*/  IMAD.SHL.U32 R126, R6, 0x2, RZ ;  /* 0x00000002067e7824 */ /* 0x000fe200078e00ff */
[----:B------:R-:W-:Y:S01]  /*aa40*/  LOP3.LUT P0, RZ, R192, 0x80, RZ, 0xc0, !PT ;  /* 0x00000080c0ff7812 */ /* 0x000fe2000780c0ff */
[----:B------:R-:W-:Y:S01]  /*aa50*/  IMAD R165, R16, 0x20, R4 ;  /* 0x0000002010a57824 */ /* 0x000fe200078e0204 */
[----:B------:R-:W-:Y:S01]  /*aa60*/  IADD3 R0, R85, -0x3f3504f3, RZ ;  /* 0xc0cafb0d55007810 */ /* 0x000fe20007ffe0ff */
[----:B------:R-:W-:Y:S01]  /*aa70*/  IMAD.SHL.U32 R4, R192, 0x800, RZ ;  /* 0x00000800c0047824 */ /* 0x000fe200078e00ff */
[----:B------:R-:W-:Y:S01]  /*aa80*/  IADD3 R126, P4, P5, R11, c[0x0][0x178], R126 ;  /* 0x00005e000b7e7a10 */ /* 0x000fe20007d9e07e */
[----:B------:R-:W-:Y:S01]  /*aa90*/  IMAD.HI R20, R6, 0x2, RZ ;  /* 0x0000000206147827 */ /* 0x000fe200078e02ff */
[----:B------:R-:W-:Y:S01]  /*aaa0*/  LOP3.LUT R8, R0, 0xff800000, RZ, 0xc0, !PT ;  /* 0xff80000000087812 */ /* 0x000fe200078ec0ff */
[----:B------:R-:W0:Y:S01]  /*aab0*/  S2R R16, SR_TID.X ;  /* 0x0000000000107919 */ /* 0x000e220000002100 */
[----:B------:R-:W-:Y:S01]  /*aac0*/  LOP3.LUT R164, R4, 0x3000, RZ, 0xc0, !PT ;  /* 0x0000300004a47812 */ /* 0x000fe200078ec0ff */
[----:B------:R-:W-:Y:S01]  /*aad0*/  IMAD.HI R11, R10, 0x2, RZ ;  /* 0x000000020a0b7827 */ /* 0x000fe200078e02ff */
[----:B------:R-:W-:Y:S01]  /*aae0*/  FSEL R4, RZ, -23, P2 ;  /* 0xc1b80000ff047808 */ /* 0x000fe20001000000 */
[----:B------:R-:W1:Y:S01]  /*aaf0*/  I2F R5, R8 ;  /* 0x0000000800057306 */ /* 0x000e620000201400 */
[----:B------:R-:W-:Y:S01]  /*ab00*/  FSETP.GT.AND P2, PT, |R223|, 8.50705917302346158658e+37, PT ;  /* 0x7e800000df00780b */ /* 0x000fe20003f44200 */
[C---:B------:R-:W-:Y:S01]  /*ab10*/  IMAD.SHL.U32 R7, R192.reuse, 0x8, RZ ;  /* 0x00000008c0077824 */ /* 0x040fe200078e00ff */
[----:B------:R-:W-:Y:S01]  /*ab20*/  IADD3.X R20, R11, c[0x0][0x17c], R20, P4, P5 ;  /* 0x00005f000b147a10 */ /* 0x000fe200027ea414 */
[----:B------:R-:W-:Y:S01]  /*ab30*/  IMAD.SHL.U32 R9, R192, 0x4, RZ ;  /* 0x00000004c0097824 */ /* 0x000fe200078e00ff */
[----:B------:R-:W-:Y:S01]  /*ab40*/  FSETP.GEU.AND P4, PT, |R223|, 1.175494350822287508e-38, PT ;  /* 0x00800000df00780b */ /* 0x000fe20003f8e200 */
[----:B------:R-:W-:Y:S01]  /*ab50*/  @P1 FMUL R26, R26, 0.25 ;  /* 0x3e8000001a1a1820 */ /* 0x000fe20000400000 */
[----:B------:R-:W-:Y:S01]  /*ab60*/  FSEL R6, RZ, -23, P3 ;  /* 0xc1b80000ff067808 */ /* 0x000fe20001800000 */
[----:B------:R-:W-:Y:S01]  /*ab70*/  @P1 FMUL R123, R123, 0.25 ;  /* 0x3e8000007b7b1820 */ /* 0x000fe20000400000 */
[C---:B------:R-:W-:Y:S01]  /*ab80*/  FSETP.GEU.AND P3, PT, |R222|.reuse, 1.175494350822287508e-38, PT ;  /* 0x00800000de00780b */ /* 0x040fe20003f6e200 */
[----:B------:R-:W-:Y:S01]  /*ab90*/  @P1 FMUL R222, R222, 0.25 ;  /* 0x3e800000dede1820 */ /* 0x000fe20000400000 */
[----:B------:R-:W-:Y:S01]  /*aba0*/  IADD3 R0, R50, -0x3f3504f3, RZ ;  /* 0xc0cafb0d32007810 */ /* 0x000fe20007ffe0ff */
[----:B------:R-:W-:Y:S01]  /*abb0*/  @P1 FMUL R122, R122, 0.25 ;  /* 0x3e8000007a7a1820 */ /* 0x000fe20000400000 */
[----:B------:R-:W-:Y:S01]  /*abc0*/  LOP3.LUT R7, R7, 0x38, RZ, 0xc0, !PT ;  /* 0x0000003807077812 */ /* 0x000fe200078ec0ff */
[----:B------:R-:W-:Y:S01]  /*abd0*/  @P2 FMUL R223, R223, 0.25 ;  /* 0x3e800000dfdf2820 */ /* 0x000fe20000400000 */
[----:B------:R-:W-:Y:S01]  /*abe0*/  LOP3.LUT R12, R9, 0x1c0, RZ, 0xc0, !PT ;  /* 0x000001c0090c7812 */ /* 0x000fe200078ec0ff */
[----:B-1----:R-:W-:Y:S01]  /*abf0*/  FFMA.FTZ R183, R5, 1.1920928955078125e-07, R4 ;  /* 0x3400000005b77823 */ /* 0x002fe20000010004 */
[----:B------:R-:W-:Y:S01]  /*ac00*/  LOP3.LUT R9, R0, 0xff800000, RZ, 0xc0, !PT ;  /* 0xff80000000097812 */ /* 0x000fe200078ec0ff */
[----:B------:R-:W-:Y:S01]  /*ac10*/  @!P4 FMUL R223, R223, 16777216 ;  /* 0x4b800000dfdfc820 */ /* 0x000fe20000400000 */
[----:B------:R-:W-:Y:S01]  /*ac20*/  IADD3 R0, R13, R7, R12 ;  /* 0x000000070d007210 */ /* 0x000fe20007ffe00c */
[----:B------:R-:W-:Y:S01]  /*ac30*/  @P2 FMUL R64, R64, 0.25 ;  /* 0x3e80000040402820 */ /* 0x000fe20000400000 */
[----:B------:R-:W1:Y:S01]  /*ac40*/  I2F R7, R9 ;  /* 0x0000000900077306 */ /* 0x000e620000201400 */
[----:B------:R-:W-:Y:S01]  /*ac50*/  @!P3 FMUL R222, R222, 16777216 ;  /* 0x4b800000dedeb820 */ /* 0x000fe20000400000 */
[----:B0-----:R-:W-:Y:S01]  /*ac60*/  SHF.R.U32.HI R16, RZ, 0x7, R16 ;  /* 0x00000007ff107819 */ /* 0x001fe20000011610 */
[----:B------:R-:W-:-:S02]  /*ac70*/  @P2 FMUL R75, R75, 0.25 ;  /* 0x3e8000004b4b2820 */ /* 0x000fc40000400000 */
[----:B------:R-:W-:Y:S01]  /*ac80*/  @P1 FMUL R79, R79, 0.25 ;  /* 0x3e8000004f4f1820 */ /* 0x000fe20000400000 */
[----:B------:R-:W-:Y:S01]  /*ac90*/  SGXT.U32 R16, R16, 0x1 ;  /* 0x000000011010781a */ /* 0x000fe20000000000 */
[----:B------:R-:W-:Y:S01]  /*aca0*/  @P1 FMUL R78, R78, 0.25 ;  /* 0x3e8000004e4e1820 */ /* 0x000fe20000400000 */
[----:B------:R-:W0:Y:S01]  /*acb0*/  MUFU.RCP R10, R223 ;  /* 0x000000df000a7308 */ /* 0x000e220000001000 */
[----:B------:R-:W-:Y:S02]  /*acc0*/  @P1 FMUL R111, R111, 0.25 ;  /* 0x3e8000006f6f1820 */ /* 0x000fe40000400000 */
[----:B------:R-:W-:Y:S02]  /*acd0*/  @P1 FMUL R110, R110, 0.25 ;  /* 0x3e8000006e6e1820 */ /* 0x000fe40000400000 */
[----:B------:R-:W-:Y:S02]  /*ace0*/  @P1 FMUL R55, R55, 0.25 ;  /* 0x3e80000037371820 */ /* 0x000fe40000400000 */
[----:B------:R-:W-:Y:S01]  /*acf0*/  @P1 FMUL R54, R54, 0.25 ;  /* 0x3e80000036361820 */ /* 0x000fe20000400000 */
[----:B------:R-:W2:Y:S01]  /*ad00*/  MUFU.RCP R4, R222 ;  /* 0x000000de00047308 */ /* 0x000ea20000001000 */
[----:B------:R-:W-:-:S02]  /*ad10*/  @P1 FMUL R17, R17, 0.25 ;  /* 0x3e80000011111820 */ /* 0x000fc40000400000 */
[----:B------:R-:W-:Y:S02]  /*ad20*/  @P1 FMUL R29, R29, 0.25 ;  /* 0x3e8000001d1d1820 */ /* 0x000fe40000400000 */
[----:B------:R-:W-:Y:S02]  /*ad30*/  @P1 FMUL R115, R115, 0.25 ;  /* 0x3e80000073731820 */ /* 0x000fe40000400000 */
[----:B------:R-:W-:Y:S02]  /*ad40*/  @P1 FMUL R114, R114, 0.25 ;  /* 0x3e80000072721820 */ /* 0x000fe40000400000 */
[----:B------:R-:W-:Y:S02]  /*ad50*/  @P1 FMUL R107, R107, 0.25 ;  /* 0x3e8000006b6b1820 */ /* 0x000fe40000400000 */
[----:B------:R-:W-:Y:S02]  /*ad60*/  @P1 FMUL R106, R106, 0.25 ;  /* 0x3e8000006a6a1820 */ /* 0x000fe40000400000 */
        /* <DEDUP_REMOVED lines=11> */
[----:B------:R-:W-:Y:S01]  /*ae20*/  @P1 FMUL R63, R63, 0.25 ;  /* 0x3e8000003f3f1820 */ /* 0x000fe20000400000 */
[----:B------:R-:W-:Y:S01]  /*ae30*/  FSETP.NEU.AND P1, PT, R85, RZ, PT ;  /* 0x000000ff5500720b */ /* 0x000fe20003f2d000 */
[----:B------:R-:W-:-:S02]  /*ae40*/  @!P4 FMUL R64, R64, 16777216 ;  /* 0x4b8000004040c820 */ /* 0x000fc40000400000 */
[----:B------:R-:W-:Y:S02]  /*ae50*/  @!P4 FMUL R75, R75, 16777216 ;  /* 0x4b8000004b4bc820 */ /* 0x000fe40000400000 */
[----:B------:R-:W-:Y:S02]  /*ae60*/  @P2 FMUL R51, R51, 0.25 ;  /* 0x3e80000033332820 */ /* 0x000fe40000400000 */
[----:B-1----:R-:W-:Y:S02]  /*ae70*/  FFMA.FTZ R184, R7, 1.1920928955078125e-07, R6 ;  /* 0x3400000007b87823 */ /* 0x002fe40000010006 */
[----:B------:R-:W-:Y:S02]  /*ae80*/  @!P3 FMUL R47, R47, 16777216 ;  /* 0x4b8000002f2fb820 */ /* 0x000fe40000400000 */
[----:B------:R-:W-:Y:S02]  /*ae90*/  @!P3 FMUL R46, R46, 16777216 ;  /* 0x4b8000002e2eb820 */ /* 0x000fe40000400000 */
[----:B------:R-:W-:-:S02]  /*aea0*/  @!P3 FMUL R43, R43, 16777216 ;  /* 0x4b8000002b2bb820 */ /* 0x000fc40000400000 */
[----:B------:R-:W-:Y:S02]  /*aeb0*/  @!P3 FMUL R42, R42, 16777216 ;  /* 0x4b8000002a2ab820 */ /* 0x000fe40000400000 */
[----:B------:R-:W-:Y:S02]  /*aec0*/  @P2 FMUL R104, R104, 0.25 ;  /* 0x3e80000068682820 */ /* 0x000fe40000400000 */
[----:B------:R-:W-:Y:S02]  /*aed0*/  @P2 FMUL R68, R68, 0.25 ;  /* 0x3e80000044442820 */ /* 0x000fe40000400000 */
[----:B------:R-:W-:Y:S02]  /*aee0*/  IMAD.MOV.U32 R49, RZ, RZ, R33 ;  /* 0x000000ffff317224 */ /* 0x000fe400078e0021 */
[----:B------:R-:W-:Y:S02]  /*aef0*/  @!P3 FMUL R27, R27, 16777216 ;  /* 0x4b8000001b1bb820 */ /* 0x000fe40000400000 */
[----:B------:R-:W-:-:S02]  /*af00*/  @!P3 FMUL R26, R26, 16777216 ;  /* 0x4b8000001a1ab820 */ /* 0x000fc40000400000 */
[----:B------:R-:W-:Y:S02]  /*af10*/  @!P3 FMUL R123, R123, 16777216 ;  /* 0x4b8000007b7bb820 */ /* 0x000fe40000400000 */
[----:B------:R-:W-:Y:S02]  /*af20*/  @!P3 FMUL R122, R122, 16777216 ;  /* 0x4b8000007a7ab820 */ /* 0x000fe40000400000 */
[----:B------:R-:W-:Y:S02]  /*af30*/  @!P3 FMUL R79, R79, 16777216 ;  /* 0x4b8000004f4fb820 */ /* 0x000fe40000400000 */
[----:B------:R-:W-:Y:S02]  /*af40*/  @!P3 FMUL R78, R78, 16777216 ;  /* 0x4b8000004e4eb820 */ /* 0x000fe40000400000 */
        /* <DEDUP_REMOVED lines=21> */
[----:B------:R-:W-:Y:S01]  /*b0a0*/  @!P3 FMUL R63, R63, 16777216 ;  /* 0x4b8000003f3fb820 */ /* 0x000fe20000400000 */
[----:B------:R-:W-:Y:S01]  /*b0b0*/  ISETP.GE.U32.AND P3, PT, R50, 0x7f800000, PT ;  /* 0x7f8000003200780c */ /* 0x000fe20003f66070 */
[C---:B0-----:R-:W-:Y:S02]  /*b0c0*/  FMUL R5, R10.reuse, R64 ;  /* 0x000000400a057220 */ /* 0x041fe40000400000 */
[----:B------:R-:W-:Y:S02]  /*b0d0*/  FMUL R6, R10, R75 ;  /* 0x0000004b0a067220 */ /* 0x000fe40000400000 */
[----:B------:R-:W-:Y:S02]  /*b0e0*/  IMAD.SHL.U32 R12, R14, 0x4, RZ ;  /* 0x000000040e0c7824 */ /* 0x000fe400078e00ff */
[----:B------:R-:W-:-:S02]  /*b0f0*/  IMAD.MOV.U32 R57, RZ, RZ, R32 ;  /* 0x000000ffff397224 */ /* 0x000fc400078e0020 */
[----:B------:R-:W-:Y:S01]  /*b100*/  @!P4 FMUL R51, R51, 16777216 ;  /* 0x4b8000003333c820 */ /* 0x000fe20000400000 */
[----:B------:R-:W-:Y:S01]  /*b110*/  LOP3.LUT R165, R165, R12, RZ, 0x3c, !PT ;  /* 0x0000000ca5a57212 */ /* 0x000fe200078e3cff */
[----:B------:R-:W-:Y:S02]  /*b120*/  IMAD.MOV.U32 R59, RZ, RZ, R41 ;  /* 0x000000ffff3b7224 */ /* 0x000fe400078e0029 */
[----:B------:R-:W-:Y:S02]  /*b130*/  IMAD.MOV.U32 R181, RZ, RZ, R44 ;  /* 0x000000ffffb57224 */ /* 0x000fe400078e002c */
[----:B------:R-:W-:Y:S02]  /*b140*/  IMAD.MOV.U32 R179, RZ, RZ, R45 ;  /* 0x000000ffffb37224 */ /* 0x000fe400078e002d */
[C---:B--2---:R-:W-:Y:S02]  /*b150*/  FMUL R32, R4.reuse, R47 ;  /* 0x0000002f04207220 */ /* 0x044fe40000400000 */
[----:B------:R-:W-:-:S02]  /*b160*/  FMUL R28, R4, R46 ;  /* 0x0000002e041c7220 */ /* 0x000fc40000400000 */
[C---:B------:R-:W-:Y:S02]  /*b170*/  FMUL R11, R4.reuse, R43 ;  /* 0x0000002b040b7220 */ /* 0x040fe40000400000 */
[----:B------:R-:W-:Y:S02]  /*b180*/  FMUL R38, R4, R42 ;  /* 0x0000002a04267220 */ /* 0x000fe40000400000 */
[----:B------:R-:W-:Y:S02]  /*b190*/  @!P4 FMUL R104, R104, 16777216 ;  /* 0x4b8000006868c820 */ /* 0x000fe40000400000 */
[----:B------:R-:W-:Y:S02]  /*b1a0*/  @!P4 FMUL R68, R68, 16777216 ;  /* 0x4b8000004444c820 */ /* 0x000fe40000400000 */
[C---:B------:R-:W-:Y:S02]  /*b1b0*/  FMUL R35, R4.reuse, R27 ;  /* 0x0000001b04237220 */ /* 0x040fe40000400000 */
[----:B------:R-:W-:-:S02]  /*b1c0*/  FMUL R168, R4, R26 ;  /* 0x0000001a04a87220 */ /* 0x000fc40000400000 */
[C---:B------:R-:W-:Y:S02]  /*b1d0*/  FMUL R166, R4.reuse, R123 ;  /* 0x0000007b04a67220 */ /* 0x040fe40000400000 */
[C---:B------:R-:W-:Y:S02]  /*b1e0*/  FMUL R31, R4.reuse, R122 ;  /* 0x0000007a041f7220 */ /* 0x040fe40000400000 */
[C---:B------:R-:W-:Y:S01]  /*b1f0*/  FMUL R34, R4.reuse, R79 ;  /* 0x0000004f04227220 */ /* 0x040fe20000400000 */
[----:B------:R-:W-:Y:S01]  /*b200*/  F2FP.BF16.PACK_AB R35, R35, R166 ;  /* 0x000000a62323723e */ /* 0x000fe200000010ff */
[----:B------:R-:W-:Y:S01]  /*b210*/  FMUL R30, R4, R78 ;  /* 0x0000004e041e7220 */ /* 0x000fe20000400000 */
[----:B------:R-:W-:Y:S01]  /*b220*/  F2FP.BF16.PACK_AB R31, R168, R31 ;  /* 0x0000001fa81f723e */ /* 0x000fe200000010ff */
[C---:B------:R-:W-:Y:S02]  /*b230*/  FMUL R23, R4.reuse, R111 ;  /* 0x0000006f04177220 */ /* 0x040fe40000400000 */
[----:B------:R-:W-:-:S02]  /*b240*/  FMUL R167, R4, R110 ;  /* 0x0000006e04a77220 */ /* 0x000fc40000400000 */
[----:B------:R-:W-:Y:S01]  /*b250*/  FMUL R33, R4, R55 ;  /* 0x0000003704217220 */ /* 0x000fe20000400000 */
[----:B------:R-:W-:Y:S01]  /*b260*/  F2FP.BF16.PACK_AB R34, R34, R23 ;  /* 0x000000172222723e */ /* 0x000fe200000010ff */
[----:B------:R-:W-:Y:S01]  /*b270*/  FMUL R174, R4, R54 ;  /* 0x0000003604ae7220 */ /* 0x000fe20000400000 */
[----:B------:R-:W-:Y:S01]  /*b280*/  F2FP.BF16.PACK_AB R30, R30, R167 ;  /* 0x000000a71e1e723e */ /* 0x000fe200000010ff */
[C---:B------:R-:W-:Y:S02]  /*b290*/  FMUL R22, R4.reuse, R17 ;  /* 0x0000001104167220 */ /* 0x040fe40000400000 */
[C---:B------:R-:W-:Y:S02]  /*b2a0*/  FMUL R29, R4.reuse, R29 ;  /* 0x0000001d041d7220 */ /* 0x040fe40000400000 */
[C---:B------:R-:W-:Y:S01]  /*b2b0*/  FMUL R21, R4.reuse, R115 ;  /* 0x0000007304157220 */ /* 0x040fe20000400000 */
[----:B------:R-:W-:Y:S01]  /*b2c0*/  F2FP.BF16.PACK_AB R33, R33, R22 ;  /* 0x000000162121723e */ /* 0x000fe200000010ff */
[----:B------:R-:W-:Y:S01]  /*b2d0*/  FMUL R25, R4, R114 ;  /* 0x0000007204197220 */ /* 0x000fe20000400000 */
[----:B------:R-:W-:Y:S01]  /*b2e0*/  F2FP.BF16.PACK_AB R29, R174, R29 ;  /* 0x0000001dae1d723e */ /* 0x000fe200000010ff */
[C---:B------:R-:W-:Y:S01]  /*b2f0*/  FMUL R18, R4.reuse, R107 ;  /* 0x0000006b04127220 */ /* 0x040fe20000400000 */
[----:B------:R-:W-:Y:S01]  /*b300*/  F2FP.BF16.PACK_AB R32, R21, R32 ;  /* 0x000000201520723e */ /* 0x000fe200000010ff */
[C---:B------:R-:W-:Y:S01]  /*b310*/  FMUL R19, R4.reuse, R106 ;  /* 0x0000006a04137220 */ /* 0x040fe20000400000 */
[----:B------:R-:W-:Y:S01]  /*b320*/  F2FP.BF16.PACK_AB R28, R25, R28 ;  /* 0x0000001c191c723e */ /* 0x000fe200000010ff */
[----:B------:R-:W-:-:S02]  /*b330*/  FMUL R37, R4, R71 ;  /* 0x0000004704257220 */ /* 0x000fc40000400000 */
[C---:B------:R-:W-:Y:S02]  /*b340*/  FMUL R36, R4.reuse, R70 ;  /* 0x0000004604247220 */ /* 0x040fe40000400000 */
[C---:B------:R-:W-:Y:S02]  /*b350*/  FMUL R40, R4.reuse, R83 ;  /* 0x0000005304287220 */ /* 0x040fe40000400000 */
[C---:B------:R-:W-:Y:S02]  /*b360*/  FMUL R39, R4.reuse, R82 ;  /* 0x0000005204277220 */ /* 0x040fe40000400000 */
[C---:B------:R-:W-:Y:S02]  /*b370*/  FMUL R41, R4.reuse, R119 ;  /* 0x0000007704297220 */ /* 0x040fe40000400000 */
[C---:B------:R-:W-:Y:S02]  /*b380*/  FMUL R42, R4.reuse, R118 ;  /* 0x00000076042a7220 */ /* 0x040fe40000400000 */
[----:B------:R-:W-:-:S02]  /*b390*/  FMUL R44, R4, R99 ;  /* 0x00000063042c7220 */ /* 0x000fc40000400000 */
[C---:B------:R-:W-:Y:S02]  /*b3a0*/  FMUL R43, R4.reuse, R98 ;  /* 0x00000062042b7220 */ /* 0x040fe40000400000 */
[C---:B------:R-:W-:Y:S02]  /*b3b0*/  FMUL R45, R4.reuse, R67 ;  /* 0x00000043042d7220 */ /* 0x040fe40000400000 */
[C---:B------:R-:W-:Y:S02]  /*b3c0*/  FMUL R46, R4.reuse, R66 ;  /* 0x00000042042e7220 */ /* 0x040fe40000400000 */
[C---:B------:R-:W-:Y:S02]  /*b3d0*/  FMUL R48, R4.reuse, R61 ;  /* 0x0000003d04307220 */ /* 0x040fe40000400000 */
[----:B------:R-:W-:Y:S01]  /*b3e0*/  FMUL R47, R4, R63 ;  /* 0x0000003f042f7220 */ /* 0x000fe20000400000 */
[----:B------:R-:W-:Y:S01]  /*b3f0*/  F2FP.BF16.PACK_AB R4, R5, R6 ;  /* 0x000000060504723e */ /* 0x000fe200000010ff */
[----:B------:R-:W-:-:S02]  /*b400*/  @P2 FMUL R49, R49, 0.25 ;  /* 0x3e80000031312820 */ /* 0x000fc40000400000 */
[----:B------:R-:W-:Y:S02]  /*b410*/  @P2 FMUL R65, R65, 0.25 ;  /* 0x3e80000041412820 */ /* 0x000fe40000400000 */
[----:B------:R-:W-:Y:S02]  /*b420*/  @P2 FMUL R73, R73, 0.25 ;  /* 0x3e80000049492820 */ /* 0x000fe40000400000 */
[C---:B------:R-:W-:Y:S02]  /*b430*/  FMUL R6, R10.reuse, R51 ;  /* 0x000000330a067220 */ /* 0x040fe40000400000 */
[C---:B------:R-:W-:Y:S02]  /*b440*/  FMUL R7, R10.reuse, R104 ;  /* 0x000000680a077220 */ /* 0x040fe40000400000 */
[----:B------:R-:W-:Y:S02]  /*b450*/  FMUL R12, R10, R68 ;  /* 0x000000440a0c7220 */ /* 0x000fe40000400000 */
[----:B------:R-:W-:-:S02]  /*b460*/  IMAD R51, R16, c[0x0][0x1c8], RZ ;  /* 0x0000720010337a24 */ /* 0x000fc400078e02ff */
[----:B------:R-:W-:Y:S01]  /*b470*/  IMAD.MOV.U32 R118, RZ, RZ, c[0x0][0x1c8] ;  /* 0x00007200ff767624 */ /* 0x000fe200078e00ff */
[----:B------:R-:W-:Y:S01]  /*b480*/  F2FP.BF16.PACK_AB R7, R7, R12 ;  /* 0x0000000c0707723e */ /* 0x000fe200000010ff */
[----:B------:R-:W-:Y:S02]  /*b490*/  @P2 FMUL R80, R80, 0.25 ;  /* 0x3e80000050502820 */ /* 0x000fe40000400000 */
[----:B------:R-:W-:Y:S02]  /*b4a0*/  @P2 FMUL R116, R116, 0.25 ;  /* 0x3e80000074742820 */ /* 0x000fe40000400000 */
[----:B------:R-:W-:Y:S02]  /*b4b0*/  @P2 FMUL R96, R96, 0.25 ;  /* 0x3e80000060602820 */ /* 0x000fe40000400000 */
[----:B------:R-:W-:Y:S02]  /*b4c0*/  @!P4 FMUL R49, R49, 16777216 ;  /* 0x4b8000003131c820 */ /* 0x000fe40000400000 */
[----:B------:R-:W-:-:S02]  /*b4d0*/  @!P4 FMUL R65, R65, 16777216 ;  /* 0x4b8000004141c820 */ /* 0x000fc40000400000 */
[----:B------:R-:W-:Y:S02]  /*b4e0*/  @!P4 FMUL R73, R73, 16777216 ;  /* 0x4b8000004949c820 */ /* 0x000fe40000400000 */
[----:B------:R-:W-:Y:S02]  /*b4f0*/  IMAD.MOV.U32 R175, RZ, RZ, R53 ;  /* 0x000000ffffaf7224 */ /* 0x000fe400078e0035 */
[----:B------:R-:W-:Y:S02]  /*b500*/  IMAD.SHL.U32 R13, R192, 0x10, RZ ;  /* 0x00000010c00d7824 */ /* 0x000fe400078e00ff */
[----:B------:R-:W-:Y:S02]  /*b510*/  IMAD R53, R118, 0x2, R51 ;  /* 0x0000000276357824 */ /* 0x000fe400078e0233 */
[----:B------:R-:W-:Y:S01]  /*b520*/  @!P4 FMUL R80, R80, 16777216 ;  /* 0x4b8000005050c820 */ /* 0x000fe20000400000 */
[----:B------:R-:W-:Y:S01]  /*b530*/  LOP3.LUT R164, R164, 0xff0, R13, 0xf8, !PT ;  /* 0x00000ff0a4a47812 */ /* 0x000fe200078ef80d */
[----:B------:R-:W-:-:S02]  /*b540*/  @!P4 FMUL R116, R116, 16777216 ;  /* 0x4b8000007474c820 */ /* 0x000fc40000400000 */
[----:B------:R-:W-:Y:S01]  /*b550*/  @!P4 FMUL R96, R96, 16777216 ;  /* 0x4b8000006060c820 */ /* 0x000fe20000400000 */
[----:B------:R-:W-:Y:S01]  /*b560*/  LOP3.LUT R187, R164, 0x20, RZ, 0x3c, !PT ;  /* 0x00000020a4bb7812 */ /* 0x000fe200078e3cff */
[----:B------:R-:W-:Y:S01]  /*b570*/  FMUL R178, R10, R49 ;  /* 0x000000310ab27220 */ /* 0x000fe20000400000 */
[C---:B------:R-:W-:Y:S01]  /*b580*/  LOP3.LUT R186, R164.reuse, 0x40, RZ, 0x3c, !PT ;  /* 0x00000040a4ba7812 */ /* 0x040fe200078e3cff */
[----:B------:R-:W-:Y:S01]  /*b590*/  @P2 FMUL R15, R15, 0.25 ;  /* 0x3e8000000f0f2820 */ /* 0x000fe20000400000 */
[----:B------:R-:W-:Y:S01]  /*b5a0*/  LOP3.LUT R185, R164, 0x60, RZ, 0x3c, !PT ;  /* 0x00000060a4b97812 */ /* 0x000fe200078e3cff */
[----:B------:R-:W-:Y:S02]  /*b5b0*/  @P2 FMUL R24, R24, 0.25 ;  /* 0x3e80000018182820 */ /* 0x000fe40000400000 */
[C---:B------:R-:W-:Y:S02]  /*b5c0*/  FMUL R12, R10.reuse, R65 ;  /* 0x000000410a0c7220 */ /* 0x040fe40000400000 */
[----:B------:R-:W-:-:S02]  /*b5d0*/  FMUL R49, R10, R73 ;  /* 0x000000490a317220 */ /* 0x000fc40000400000 */
[----:B------:R-:W-:Y:S02]  /*b5e0*/  @P2 FMUL R121, R121, 0.25 ;  /* 0x3e80000079792820 */ /* 0x000fe40000400000 */
[----:B------:R-:W-:Y:S01]  /*b5f0*/  @P2 FMUL R120, R120, 0.25 ;  /* 0x3e80000078782820 */ /* 0x000fe20000400000 */
[----:B------:R-:W-:Y:S01]  /*b600*/  F2FP.BF16.PACK_AB R12, R12, R49 ;  /* 0x000000310c0c723e */ /* 0x000fe200000010ff */
        /* <DEDUP_REMOVED lines=16> */
[----:B------:R-:W-:Y:S01]  /*b710*/  @P2 FMUL R97, R97, 0.25 ;  /* 0x3e80000061612820 */ /* 0x000fe20000400000 */
[----:B------:R-:W-:Y:S01]  /*b720*/  ISETP.GE.U32.AND P2, PT, R85, 0x7f800000, PT ;  /* 0x7f8000005500780c */ /* 0x000fe20003f46070 */
[----:B------:R-:W-:Y:S02]  /*b730*/  IMAD R55, R118, 0x2, R53 ;  /* 0x0000000276377824 */ /* 0x000fe400078e0235 */
[C---:B------:R-:W-:Y:S02]  /*b740*/  FMUL R5, R10.reuse, R116 ;  /* 0x000000740a057220 */ /* 0x040fe40000400000 */
[C---:B------:R-:W-:Y:S01]  /*b750*/  FMUL R14, R10.reuse, R96 ;  /* 0x000000600a0e7220 */ /* 0x040fe20000400000 */
[----:B------:R-:W-:Y:S01]  /*b760*/  LEA R132, P5, R55, R126, 0x1 ;  /* 0x0000007e37847211 */ /* 0x000fe200078a08ff */
[----:B------:R-:W-:Y:S02]  /*b770*/  FMUL R13, R10, R80 ;  /* 0x000000500a0d7220 */ /* 0x000fe40000400000 */
[----:B------:R-:W-:Y:S01]  /*b780*/  @!P4 FMUL R15, R15, 16777216 ;  /* 0x4b8000000f0fc820 */ /* 0x000fe20000400000 */
[----:B------:R-:W-:Y:S01]  /*b790*/  F2FP.BF16.PACK_AB R5, R5, R14 ;  /* 0x0000000e0505723e */ /* 0x000fe200000010ff */
[----:B------:R-:W-:Y:S01]  /*b7a0*/  @!P4 FMUL R24, R24, 16777216 ;  /* 0x4b8000001818c820 */ /* 0x000fe20000400000 */
[----:B------:R-:W-:Y:S01]  /*b7b0*/  F2FP.BF16.PACK_AB R6, R6, R13 ;  /* 0x0000000d0606723e */ /* 0x000fe200000010ff */
[----:B------:R-:W-:Y:S01]  /*b7c0*/  @!P4 FMUL R121, R121, 16777216 ;  /* 0x4b8000007979c820 */ /* 0x000fe20000400000 */
[----:B------:R-:W-:Y:S01]  /*b7d0*/  LEA.HI.X.SX32 R133, R55, R20, 0x1, P5 ;  /* 0x0000001437857211 */ /* 0x000fe200028f0eff */
[----:B------:R-:W-:-:S02]  /*b7e0*/  @!P4 FMUL R120, R120, 16777216 ;  /* 0x4b8000007878c820 */ /* 0x000fc40000400000 */
[----:B------:R-:W-:Y:S01]  /*b7f0*/  @!P4 FMUL R77, R77, 16777216 ;  /* 0x4b8000004d4dc820 */ /* 0x000fe20000400000 */
[----:B------:R0:W-:Y:S01]  /*b800*/  STS.128 [R165], R4 ;  /* 0x00000004a5007388 */ /* 0x0001e20000000c00 */
[----:B------:R-:W-:Y:S02]  /*b810*/  @!P4 FMUL R76, R76, 16777216 ;  /* 0x4b8000004c4cc820 */ /* 0x000fe40000400000 */
[----:B------:R-:W-:Y:S02]  /*b820*/  @!P4 FMUL R109, R109, 16777216 ;  /* 0x4b8000006d6dc820 */ /* 0x000fe40000400000 */
[----:B------:R-:W-:Y:S02]  /*b830*/  @!P4 FMUL R108, R108, 16777216 ;  /* 0x4b8000006c6cc820 */ /* 0x000fe40000400000 */
[----:B------:R-:W-:Y:S02]  /*b840*/  @!P4 FMUL R175, R175, 16777216 ;  /* 0x4b800000afafc820 */ /* 0x000fe40000400000 */
[----:B------:R-:W-:-:S02]  /*b850*/  @!P4 FMUL R52, R52, 16777216 ;  /* 0x4b8000003434c820 */ /* 0x000fc40000400000 */
[----:B------:R-:W-:Y:S02]  /*b860*/  @!P4 FMUL R57, R57, 16777216 ;  /* 0x4b8000003939c820 */ /* 0x000fe40000400000 */
[----:B------:R-:W-:Y:S02]  /*b870*/  @!P4 FMUL R113, R113, 16777216 ;  /* 0x4b8000007171c820 */ /* 0x000fe40000400000 */
[----:B------:R-:W-:Y:S01]  /*b880*/  @!P4 FMUL R112, R112, 16777216 ;  /* 0x4b8000007070c820 */ /* 0x000fe20000400000 */
[----:B0-----:R-:W-:Y:S01]  /*b890*/  F2FP.BF16.PACK_AB R4, R46, R47 ;  /* 0x0000002f2e04723e */ /* 0x001fe200000010ff */
[----:B------:R-:W-:Y:S02]  /*b8a0*/  @!P4 FMUL R179, R179, 16777216 ;  /* 0x4b800000b3b3c820 */ /* 0x000fe40000400000 */
[----:B------:R-:W-:Y:S02]  /*b8b0*/  @!P4 FMUL R181, R181, 16777216 ;  /* 0x4b800000b5b5c820 */ /* 0x000fe40000400000 */
[----:B------:R-:W-:-:S02]  /*b8c0*/  @!P4 FMUL R105, R105, 16777216 ;  /* 0x4b8000006969c820 */ /* 0x000fc40000400000 */
[----:B------:R-:W-:Y:S02]  /*b8d0*/  @!P4 FMUL R69, R69, 16777216 ;  /* 0x4b8000004545c820 */ /* 0x000fe40000400000 */
[----:B------:R-:W-:Y:S02]  /*b8e0*/  @!P4 FMUL R59, R59, 16777216 ;  /* 0x4b8000003b3bc820 */ /* 0x000fe40000400000 */
[----:B------:R-:W-:Y:S02]  /*b8f0*/  @!P4 FMUL R81, R81, 16777216 ;  /* 0x4b8000005151c820 */ /* 0x000fe40000400000 */
[----:B------:R-:W-:Y:S02]  /*b900*/  @!P4 FMUL R117, R117, 16777216 ;  /* 0x4b8000007575c820 */ /* 0x000fe40000400000 */
[----:B------:R-:W-:Y:S01]  /*b910*/  @!P4 FMUL R97, R97, 16777216 ;  /* 0x4b8000006161c820 */ /* 0x000fe20000400000 */
[----:B------:R-:W-:Y:S01]  /*b920*/  LEA R130, P4, R53, R126, 0x1 ;  /* 0x0000007e35827211 */ /* 0x000fe200078808ff */
[----:B------:R-:W-:-:S02]  /*b930*/  IMAD R49, R118, 0x2, R55 ;  /* 0x0000000276317824 */ /* 0x000fc400078e0237 */
[C---:B------:R-:W-:Y:S01]  /*b940*/  FMUL R170, R10.reuse, R15 ;  /* 0x0000000f0aaa7220 */ /* 0x040fe20000400000 */
[----:B------:R-:W-:Y:S01]  /*b950*/  LEA.HI.X.SX32 R131, R53, R20, 0x1, P4 ;  /* 0x0000001435837211 */ /* 0x000fe200020f0eff */
[C---:B------:R-:W-:Y:S02]  /*b960*/  FMUL R169, R10.reuse, R24 ;  /* 0x000000180aa97220 */ /* 0x040fe40000400000 */
[C---:B------:R-:W-:Y:S02]  /*b970*/  FMUL R27, R10.reuse, R121 ;  /* 0x000000790a1b7220 */ /* 0x040fe40000400000 */
[C---:B------:R-:W-:Y:S02]  /*b980*/  FMUL R172, R10.reuse, R120 ;  /* 0x000000780aac7220 */ /* 0x040fe40000400000 */
[----:B------:R-:W-:Y:S01]  /*b990*/  FMUL R26, R10, R77 ;  /* 0x0000004d0a1a7220 */ /* 0x000fe20000400000 */
[----:B------:R-:W-:Y:S01]  /*b9a0*/  F2FP.BF16.PACK_AB R27, R170, R27 ;  /* 0x0000001baa1b723e */ /* 0x000fe200000010ff */
[C---:B------:R-:W-:Y:S01]  /*b9b0*/  FMUL R173, R10.reuse, R76 ;  /* 0x0000004c0aad7220 */ /* 0x040fe20000400000 */
[----:B------:R-:W-:Y:S01]  /*b9c0*/  F2FP.BF16.PACK_AB R23, R169, R172 ;  /* 0x000000aca917723e */ /* 0x000fe200000010ff */
[----:B------:R-:W-:-:S02]  /*b9d0*/  FMUL R171, R10, R109 ;  /* 0x0000006d0aab7220 */ /* 0x000fc40000400000 */
[C---:B------:R-:W-:Y:S02]  /*b9e0*/  FMUL R176, R10.reuse, R108 ;  /* 0x0000006c0ab07220 */ /* 0x040fe40000400000 */
[----:B------:R-:W-:Y:S01]  /*b9f0*/  FMUL R175, R10, R175 ;  /* 0x000000af0aaf7220 */ /* 0x000fe20000400000 */
[----:B------:R-:W-:Y:S01]  /*ba00*/  F2FP.BF16.PACK_AB R26, R26, R171 ;  /* 0x000000ab1a1a723e */ /* 0x000fe200000010ff */
[C---:B------:R-:W-:Y:S01]  /*ba10*/  FMUL R177, R10.reuse, R52 ;  /* 0x000000340ab17220 */ /* 0x040fe20000400000 */
[----:B------:R-:W-:Y:S01]  /*ba20*/  F2FP.BF16.PACK_AB R22, R173, R176 ;  /* 0x000000b0ad16723e */ /* 0x000fe200000010ff */
[C---:B------:R-:W-:Y:S01]  /*ba30*/  FMUL R180, R10.reuse, R57 ;  /* 0x000000390ab47220 */ /* 0x040fe20000400000 */
[----:B------:R-:W-:Y:S01]  /*ba40*/  F2FP.BF16.PACK_AB R25, R175, R178 ;  /* 0x000000b2af19723e */ /* 0x000fe200000010ff */
[C---:B------:R-:W-:Y:S02]  /*ba50*/  FMUL R24, R10.reuse, R113 ;  /* 0x000000710a187220 */ /* 0x040fe40000400000 */
[C---:B------:R-:W-:Y:S01]  /*ba60*/  FMUL R182, R10.reuse, R112 ;  /* 0x000000700ab67220 */ /* 0x040fe20000400000 */
[----:B------:R-:W-:Y:S01]  /*ba70*/  F2FP.BF16.PACK_AB R21, R177, R180 ;  /* 0x000000b4b115723e */ /* 0x000fe200000010ff */
[----:B------:R-:W-:-:S02]  /*ba80*/  FMUL R179, R10, R179 ;  /* 0x000000b30ab37220 */ /* 0x000fc40000400000 */
[C---:B------:R-:W-:Y:S02]  /*ba90*/  FMUL R181, R10.reuse, R181 ;  /* 0x000000b50ab57220 */ /* 0x040fe40000400000 */
[----:B------:R-:W-:Y:S01]  /*baa0*/  FMUL R15, R10, R105 ;  /* 0x000000690a0f7220 */ /* 0x000fe20000400000 */
[----:B------:R-:W-:Y:S01]  /*bab0*/  F2FP.BF16.PACK_AB R24, R24, R179 ;  /* 0x000000b31818723e */ /* 0x000fe200000010ff */
[C---:B------:R-:W-:Y:S02]  /*bac0*/  FMUL R16, R10.reuse, R69 ;  /* 0x000000450a107220 */ /* 0x040fe40000400000 */
[C---:B------:R-:W-:Y:S02]  /*bad0*/  FMUL R14, R10.reuse, R59 ;  /* 0x0000003b0a0e7220 */ /* 0x040fe40000400000 */
[C---:B------:R-:W-:Y:S01]  /*bae0*/  FMUL R17, R10.reuse, R81 ;  /* 0x000000510a117220 */ /* 0x040fe20000400000 */
[----:B------:R-:W-:Y:S01]  /*baf0*/  F2FP.BF16.PACK_AB R15, R15, R16 ;  /* 0x000000100f0f723e */ /* 0x000fe200000010ff */
[----:B------:R-:W-:-:S02]  /*bb00*/  FMUL R13, R10, R117 ;  /* 0x000000750a0d7220 */ /* 0x000fc40000400000 */
[----:B------:R-:W-:Y:S01]  /*bb10*/  FMUL R10, R10, R97 ;  /* 0x000000610a0a7220 */ /* 0x000fe20000400000 */
[----:B------:R-:W-:Y:S01]  /*bb20*/  F2FP.BF16.PACK_AB R14, R14, R17 ;  /* 0x000000110e0e723e */ /* 0x000fe200000010ff */
[C---:B------:R-:W-:Y:S02]  /*bb30*/  IMAD R57, R118.reuse, 0x2, R49 ;  /* 0x0000000276397824 */ /* 0x040fe400078e0231 */
[----:B------:R-:W-:Y:S01]  /*bb40*/  IMAD.IADD R8, R85, 0x1, -R8 ;  /* 0x0000000155087824 */ /* 0x000fe200078e0a08 */
[----:B------:R-:W-:Y:S01]  /*bb50*/  F2FP.BF16.PACK_AB R13, R13, R10 ;  /* 0x0000000a0d0d723e */ /* 0x000fe200000010ff */
[----:B------:R-:W-:Y:S02]  /*bb60*/  IMAD R59, R118, 0x2, R57 ;  /* 0x00000002763b7824 */ /* 0x000fe400078e0239 */
[----:B------:R-:W-:Y:S02]  /*bb70*/  IMAD.IADD R9, R50, 0x1, -R9 ;  /* 0x0000000132097824 */ /* 0x000fe400078e0a09 */
[----:B------:R-:W-:Y:S01]  /*bb80*/  IMAD.MOV.U32 R10, RZ, RZ, 0x3dc6b27f ;  /* 0x3dc6b27fff0a7424 */ /* 0x000fe200078e00ff */
[----:B------:R0:W-:Y:S01]  /*bb90*/  STS.128 [R165+0x800], R12 ;  /* 0x0008000ca5007388 */ /* 0x0001e20000000c00 */
[----:B------:R-:W-:Y:S01]  /*bba0*/  FADD R16, R8, -1 ;  /* 0xbf80000008107421 */ /* 0x000fe20000000000 */
[----:B------:R-:W-:Y:S01]  /*bbb0*/  F2FP.BF16.PACK_AB R8, R45, R48 ;  /* 0x000000302d08723e */ /* 0x000fe200000010ff */
[----:B------:R-:W-:Y:S01]  /*bbc0*/  IMAD R61, R118, 0x2, R59 ;  /* 0x00000002763d7824 */ /* 0x000fe200078e023b */
[----:B------:R-:W-:Y:S01]  /*bbd0*/  LEA R138, P4, R59, R126, 0x1 ;  /* 0x0000007e3b8a7211 */ /* 0x000fe200078808ff */
[----:B------:R-:W-:Y:S01]  /*bbe0*/  FADD R17, R9, -1 ;  /* 0xbf80000009117421 */ /* 0x000fe20000000000 */
[----:B------:R-:W-:Y:S01]  /*bbf0*/  F2FP.BF16.PACK_AB R9, R41, R44 ;  /* 0x0000002c2909723e */ /* 0x000fe200000010ff */
[----:B------:R-:W-:Y:S01]  /*bc00*/  FFMA.FTZ R5, R16, R10, -0.16845393180847167969 ;  /* 0xbe2c7f3010057423 */ /* 0x000fe2000001000a */
[----:B------:R-:W-:Y:S01]  /*bc10*/  LEA R140, P5, R61, R126, 0x1 ;  /* 0x0000007e3d8c7211 */ /* 0x000fe200078a08ff */
[----:B------:R-:W-:Y:S01]  /*bc20*/  IMAD R47, R118, 0x2, R61 ;  /* 0x00000002762f7824 */ /* 0x000fe200078e023d */
[----:B------:R-:W-:Y:S01]  /*bc30*/  LEA.HI.X.SX32 R139, R59, R20, 0x1, P4 ;  /* 0x000000143b8b7211 */ /* 0x000fe200020f0eff */
[----:B------:R-:W-:Y:S01]  /*bc40*/  FFMA.FTZ R6, R17, R10, -0.16845393180847167969 ;  /* 0xbe2c7f3011067423 */ /* 0x000fe2000001000a */
[----:B------:R-:W-:Y:S01]  /*bc50*/  LEA.HI.X.SX32 R141, R61, R20, 0x1, P5 ;  /* 0x000000143d8d7211 */ /* 0x000fe200028f0eff */
[----:B------:R-:W-:-:S02]  /*bc60*/  FFMA.FTZ R5, R16, R5, 0.1716887056827545166 ;  /* 0x3e2fcf2a10057423 */ /* 0x000fc40000010005 */
[----:B------:R-:W-:Y:S02]  /*bc70*/  FFMA.FTZ R6, R17, R6, 0.1716887056827545166 ;  /* 0x3e2fcf2a11067423 */ /* 0x000fe40000010006 */
[----:B0-----:R-:W-:Y:S02]  /*bc80*/  IMAD R15, R118, 0x2, R47 ;  /* 0x00000002760f7824 */ /* 0x001fe400078e022f */
[----:B------:R-:W-:Y:S01]  /*bc90*/  FFMA.FTZ R7, R16, R5, -0.17900948226451873779 ;  /* 0xbe374e4310077423 */ /* 0x000fe20000010005 */
[----:B------:R-:W-:Y:S01]  /*bca0*/  F2FP.BF16.PACK_AB R5, R42, R43 ;  /* 0x0000002b2a05723e */ /* 0x000fe200000010ff */
[----:B------:R-:W-:Y:S01]  /*bcb0*/  IMAD R43, R118, 0x2, R15 ;  /* 0x00000002762b7824 */ /* 0x000fe200078e020f */
[----:B------:R-:W-:Y:S01]  /*bcc0*/  LEA R144, P4, R15, R126, 0x1 ;  /* 0x0000007e0f907211 */ /* 0x000fe200078808ff */
[----:B------:R-:W-:Y:S02]  /*bcd0*/  FFMA.FTZ R6, R17, R6, -0.17900948226451873779 ;  /* 0xbe374e4311067423 */ /* 0x000fe40000010006 */
[----:B------:R-:W-:Y:S01]  /*bce0*/  FFMA.FTZ R7, R16, R7, 0.20512372255325317383 ;  /* 0x3e520bf410077423 */ /* 0x000fe20000010007 */
[----:B------:R-:W-:Y:S01]  /*bcf0*/  LEA.HI.X.SX32 R145, R15, R20, 0x1, P4 ;  /* 0x000000140f917211 */ /* 0x000fe200020f0eff */
[----:B------:R-:W-:-:S02]  /*bd00*/  IMAD R41, R118, 0x2, R43 ;  /* 0x0000000276297824 */ /* 0x000fc400078e022b */
[----:B------:R-:W-:Y:S01]  /*bd10*/  FFMA.FTZ R10, R17, R6, 0.20512372255325317383 ;  /* 0x3e520bf4110a7423 */ /* 0x000fe20000010006 */
[----:B------:R-:W-:Y:S01]  /*bd20*/  F2FP.BF16.PACK_AB R6, R38, R39 ;  /* 0x000000272606723e */ /* 0x000fe200000010ff */
[----:B------:R-:W-:Y:S01]  /*bd30*/  FFMA.FTZ R7, R16, R7, -0.24046532809734344482 ;  /* 0xbe763c8b10077423 */ /* 0x000fe20000010007 */
[C---:B------:R-:W-:Y:S01]  /*bd40*/  LEA R148, P4, R41.reuse, R126, 0x1 ;  /* 0x0000007e29947211 */ /* 0x040fe200078808ff */
[----:B------:R-:W-:Y:S02]  /*bd50*/  IMAD R39, R118, 0x2, R41 ;  /* 0x0000000276277824 */ /* 0x000fe400078e0229 */
[----:B------:R-:W-:Y:S01]  /*bd60*/  FFMA.FTZ R7, R16, R7, 0.28857114911079406738 ;  /* 0x3e93bf9910077423 */ /* 0x000fe20000010007 */
[----:B------:R-:W-:Y:S01]  /*bd70*/  LEA.HI.X.SX32 R149, R41, R20, 0x1, P4 ;  /* 0x0000001429957211 */ /* 0x000fe200020f0eff */
[----:B------:R-:W-:Y:S01]  /*bd80*/  IMAD R45, R118, 0x2, R39 ;  /* 0x00000002762d7824 */ /* 0x000fe200078e0227 */
[----:B------:R-:W-:Y:S01]  /*bd90*/  LEA R150, P5, R39, R126, 0x1 ;  /* 0x0000007e27967211 */ /* 0x000fe200078a08ff */
[----:B------:R-:W-:Y:S01]  /*bda0*/  FFMA.FTZ R12, R17, R10, -0.24046532809734344482 ;  /* 0xbe763c8b110c7423 */ /* 0x000fe2000001000a */
[----:B------:R-:W-:Y:S01]  /*bdb0*/  F2FP.BF16.PACK_AB R10, R11, R40 ;  /* 0x000000280b0a723e */ /* 0x000fe200000010ff */
[----:B------:R-:W-:Y:S01]  /*bdc0*/  FFMA.FTZ R11, R16, R7, -0.36067417263984680176 ;  /* 0xbeb8aa49100b7423 */ /* 0x000fe20000010007 */
[----:B------:R-:W-:Y:S01]  /*bdd0*/  LEA.HI.X.SX32 R151, R39, R20, 0x1, P5 ;  /* 0x0000001427977211 */ /* 0x000fe200028f0eff */
[----:B------:R-:W-:Y:S01]  /*bde0*/  IMAD R63, R118, 0x2, R45 ;  /* 0x00000002763f7824 */ /* 0x000fe200078e022d */
[----:B------:R-:W-:Y:S01]  /*bdf0*/  F2FP.BF16.PACK_AB R7, R19, R36 ;  /* 0x000000241307723e */ /* 0x000fe200000010ff */
[----:B------:R-:W-:Y:S01]  /*be00*/  FFMA.FTZ R13, R16, R11, 0.48089820146560668945 ;  /* 0x3ef6384a100d7423 */ /* 0x000fe2000001000b */
[----:B------:R-:W-:Y:S01]  /*be10*/  F2FP.BF16.PACK_AB R11, R18, R37 ;  /* 0x00000025120b723e */ /* 0x000fe200000010ff */
[----:B------:R-:W-:Y:S01]  /*be20*/  FFMA.FTZ R12, R17, R12, 0.28857114911079406738 ;  /* 0x3e93bf99110c7423 */ /* 0x000fe2000001000c */
[----:B------:R-:W-:Y:S01]  /*be30*/  LEA R37, R118, R63, 0x1 ;  /* 0x0000003f76257211 */ /* 0x000fe200078e08ff */
[----:B------:R-:W-:Y:S01]  /*be40*/  FFMA.FTZ R13, R16, R13, -0.72134751081466674805 ;  /* 0xbf38aa3b100d7423 */ /* 0x000fe2000001000d */
[----:B------:R-:W-:Y:S01]  /*be50*/  LEA R154, P4, R63, R126, 0x1 ;  /* 0x0000007e3f9a7211 */ /* 0x000fe200078808ff */
[----:B------:R-:W-:Y:S01]  /*be60*/  FFMA.FTZ R12, R17, R12, -0.36067417263984680176 ;  /* 0xbeb8aa49110c7423 */ /* 0x000fe2000001000c */
[----:B------:R-:W-:Y:S01]  /*be70*/  LEA R156, P5, R37, R126, 0x1 ;  /* 0x0000007e259c7211 */ /* 0x000fe200078a08ff */
[C---:B------:R-:W-:Y:S01]  /*be80*/  IMAD R65, R118.reuse, 0x2, R37 ;  /* 0x0000000276417824 */ /* 0x040fe200078e0225 */
[----:B------:R-:W-:Y:S01]  /*be90*/  LEA.HI.X.SX32 R155, R63, R20, 0x1, P4 ;  /* 0x000000143f9b7211 */ /* 0x000fe200020f0eff */
[----:B------:R-:W-:Y:S01]  /*bea0*/  FFMA.FTZ R12, R17, R12, 0.48089820146560668945 ;  /* 0x3ef6384a110c7423 */ /* 0x000fe2000001000c */
[----:B------:R-:W-:Y:S01]  /*beb0*/  LEA.HI.X.SX32 R157, R37, R20, 0x1, P5 ;  /* 0x00000014259d7211 */ /* 0x000fe200028f0eff */
[----:B------:R-:W-:Y:S01]  /*bec0*/  IMAD R67, R118, 0x2, R65 ;  /* 0x0000000276437824 */ /* 0x000fe200078e0241 */
[----:B------:R-:W-:Y:S01]  /*bed0*/  STS.128 [R165+0x80], R4 ;  /* 0x00008004a5007388 */ /* 0x000fe20000000c00 */
[----:B------:R-:W-:-:S02]  /*bee0*/  FFMA.FTZ R12, R17, R12, -0.72134751081466674805 ;  /* 0xbf38aa3b110c7423 */ /* 0x000fc4000001000c */
[----:B------:R-:W-:Y:S01]  /*bef0*/  IMAD R69, R118, 0x2, R67 ;  /* 0x0000000276457824 */ /* 0x000fe200078e0243 */
[----:B------:R-:W-:Y:S01]  /*bf00*/  LEA R160, P4, R67, R126, 0x1 ;  /* 0x0000007e43a07211 */ /* 0x000fe200078808ff */
[----:B------:R-:W-:Y:S01]  /*bf10*/  FMUL R13, R16, R13 ;  /* 0x0000000d100d7220 */ /* 0x000fe20000400000 */
[----:B------:R-:W-:Y:S01]  /*bf20*/  STS.128 [R165+0x880], R8 ;  /* 0x00088008a5007388 */ /* 0x000fe20000000c00 */
[----:B------:R-:W-:-:S03]  /*bf30*/  FMUL R12, R17, R12 ;  /* 0x0000000c110c7220 */ /* 0x000fc60000400000 */
[----:B------:R-:W-:Y:S01]  /*bf40*/  BAR.SYNC.DEFER_BLOCKING 0x0 ;  /* 0x0000000000007b1d */ /* 0x000fe20000010000 */
[----:B------:R-:W-:Y:S01]  /*bf50*/  IMAD R71, R118, 0x2, R69 ;  /* 0x0000000276477824 */ /* 0x000fe200078e0245 */
[----:B------:R-:W-:Y:S01]  /*bf60*/  LEA R162, P5, R69, R126, 0x1 ;  /* 0x0000007e45a27211 */ /* 0x000fe200078a08ff */
[----:B------:R-:W-:Y:S01]  /*bf70*/  FMUL R13, R16, R13 ;  /* 0x0000000d100d7220 */ /* 0x000fe20000400000 */
[----:B------:R-:W-:Y:S01]  /*bf80*/  LEA.HI.X.SX32 R161, R67, R20, 0x1, P4 ;  /* 0x0000001443a17211 */ /* 0x000fe200020f0eff */
[----:B------:R-:W-:Y:S01]  /*bf90*/  FMUL R12, R17, R12 ;  /* 0x0000000c110c7220 */ /* 0x000fe20000400000 */
[----:B------:R-:W-:Y:S01]  /*bfa0*/  LEA.HI.X.SX32 R163, R69, R20, 0x1, P5 ;  /* 0x0000001445a37211 */ /* 0x000fe200028f0eff */
[----:B------:R-:W-:Y:S02]  /*bfb0*/  IMAD R73, R118, 0x2, R71 ;  /* 0x0000000276497824 */ /* 0x000fe400078e0247 */
[----:B------:R-:W-:Y:S02]  /*bfc0*/  FFMA.FTZ R16, R16, 1.4426950216293334961, R13 ;  /* 0x3fb8aa3b10107823 */ /* 0x000fe4000001000d */
[----:B------:R-:W-:Y:S01]  /*bfd0*/  FFMA.FTZ R17, R17, 1.4426950216293334961, R12 ;  /* 0x3fb8aa3b11117823 */ /* 0x000fe2000001000c */
[----:B------:R-:W-:Y:S01]  /*bfe0*/  LEA R36, P4, R73, R126, 0x1 ;  /* 0x0000007e49247211 */ /* 0x000fe200078808ff */
[----:B------:R-:W-:-:S02]  /*bff0*/  IMAD R75, R118, 0x2, R73 ;  /* 0x00000002764b7824 */ /* 0x000fc400078e0249 */
[----:B------:R-:W-:Y:S01]  /*c000*/  @P3 IMAD.MOV.U32 R13, RZ, RZ, 0x7f800000 ;  /* 0x7f800000ff0d3424 */ /* 0x000fe200078e00ff */
[----:B------:R-:W-:Y:S01]  /*c010*/  LEA.HI.X.SX32 R37, R73, R20, 0x1, P4 ;  /* 0x0000001449257211 */ /* 0x000fe200020f0eff */
[----:B------:R-:W-:Y:S01]  /*c020*/  FADD R184, R184, R17 ;  /* 0x00000011b8b87221 */ /* 0x000fe20000000000 */
[-C--:B------:R-:W-:Y:S01]  /*c030*/  LEA R38, P5, R75, R126.reuse, 0x1 ;  /* 0x0000007e4b267211 */ /* 0x080fe200078a08ff */
[----:B------:R-:W-:Y:S02]  /*c040*/  IMAD R77, R118, 0x2, R75 ;  /* 0x00000002764d7824 */ /* 0x000fe400078e024b */
[----:B------:R-:W-:Y:S01]  /*c050*/  @P3 FFMA.FTZ R184, R50, R13, +INF ;  /* 0x7f80000032b83423 */ /* 0x000fe2000001000d */
[----:B------:R-:W-:Y:S01]  /*c060*/  LEA R128, P3, R51, R126, 0x1 ;  /* 0x0000007e33807211 */ /* 0x000fe200078608ff */
[C---:B------:R-:W-:Y:S01]  /*c070*/  IMAD R79, R118.reuse, 0x2, R77 ;  /* 0x00000002764f7824 */ /* 0x040fe200078e024d */
[-C--:B------:R-:W-:Y:S01]  /*c080*/  LEA.HI.X.SX32 R39, R75, R20.reuse, 0x1, P5 ;  /* 0x000000144b277211 */ /* 0x080fe200028f0eff */
[----:B------:R-:W-:Y:S01]  /*c090*/  @P2 IMAD.MOV.U32 R12, RZ, RZ, 0x7f800000 ;  /* 0x7f800000ff0c2424 */ /* 0x000fe200078e00ff */
[----:B------:R-:W-:Y:S01]  /*c0a0*/  LEA.HI.X.SX32 R129, R51, R20, 0x1, P3 ;  /* 0x0000001433817211 */ /* 0x000fe200018f0eff */
[C---:B------:R-:W-:Y:S01]  /*c0b0*/  IMAD R51, R118.reuse, 0x2, R79 ;  /* 0x0000000276337824 */ /* 0x040fe200078e024f */
[-C--:B------:R-:W-:Y:S01]  /*c0c0*/  LEA R134, P3, R49, R126.reuse, 0x1 ;  /* 0x0000007e31867211 */ /* 0x080fe200078608ff */
[----:B------:R-:W-:Y:S01]  /*c0d0*/  FADD R183, R183, R16 ;  /* 0x00000010b7b77221 */ /* 0x000fe20000000000 */
[----:B------:R-:W-:Y:S01]  /*c0e0*/  LEA R42, P4, R79, R126, 0x1 ;  /* 0x0000007e4f2a7211 */ /* 0x000fe200078808ff */
[----:B------:R-:W-:Y:S01]  /*c0f0*/  @P2 FFMA.FTZ R183, R85, R12, +INF ;  /* 0x7f80000055b72423 */ /* 0x000fe2000001000c */
[----:B------:R-:W-:Y:S01]  /*c100*/  LEA.HI.X.SX32 R135, R49, R20, 0x1, P3 ;  /* 0x0000001431877211 */ /* 0x000fe200018f0eff */
[C---:B------:R-:W-:Y:S01]  /*c110*/  IMAD R49, R118.reuse, 0x2, R51 ;  /* 0x0000000276317824 */ /* 0x040fe200078e0233 */
[-C--:B------:R-:W-:Y:S01]  /*c120*/  LEA R136, P3, R57, R126.reuse, 0x1 ;  /* 0x0000007e39887211 */ /* 0x080fe200078608ff */
[----:B------:R-:W-:Y:S01]  /*c130*/  LDS.128 R4, [R164] ;  /* 0x00000000a4047984 */ /* 0x000fe20000000c00 */
[----:B------:R-:W-:Y:S01]  /*c140*/  LEA R44, P5, R51, R126, 0x1 ;  /* 0x0000007e332c7211 */ /* 0x000fe200078a08ff */
[C---:B------:R-:W-:Y:S01]  /*c150*/  IMAD R53, R118.reuse, 0x2, R49 ;  /* 0x0000000276357824 */ /* 0x040fe200078e0231 */
[----:B------:R-:W-:Y:S01]  /*c160*/  LEA.HI.X.SX32 R137, R57, R20, 0x1, P3 ;  /* 0x0000001439897211 */ /* 0x000fe200018f0eff */
[----:B------:R-:W-:Y:S01]  /*c170*/  LDS.128 R8, [R187] ;  /* 0x00000000bb087984 */ /* 0x000fe20000000c00 */
[C---:B------:R-:W-:Y:S01]  /*c180*/  LEA R142, P3, R47.reuse, R126, 0x1 ;  /* 0x0000007e2f8e7211 */ /* 0x040fe200078608ff */
[----:B------:R-:W-:Y:S01]  /*c190*/  IMAD R55, R118, 0x2, R53 ;  /* 0x0000000276377824 */ /* 0x000fe200078e0235 */
[----:B------:R-:W-:Y:S01]  /*c1a0*/  FSETP.NEU.AND P2, PT, R50, RZ, PT ;  /* 0x000000ff3200720b */ /* 0x000fe20003f4d000 */
[----:B------:R-:W0:Y:S01]  /*c1b0*/  LDS.128 R12, [R186] ;  /* 0x00000000ba0c7984 */ /* 0x000e220000000c00 */
[----:B------:R-:W-:Y:S01]  /*c1c0*/  LEA.HI.X.SX32 R143, R47, R20, 0x1, P3 ;  /* 0x000000142f8f7211 */ /* 0x000fe200018f0eff */
[C---:B------:R-:W-:Y:S01]  /*c1d0*/  IMAD R57, R118.reuse, 0x2, R55 ;  /* 0x0000000276397824 */ /* 0x040fe200078e0237 */
[----:B------:R-:W-:Y:S01]  /*c1e0*/  LEA R146, P3, R43, R126, 0x1 ;  /* 0x0000007e2b927211 */ /* 0x000fe200078608ff */
[----:B------:R-:W1:Y:S01]  /*c1f0*/  LDS.128 R16, [R185] ;  /* 0x00000000b9107984 */ /* 0x000e620000000c00 */
[----:B------:R-:W-:Y:S01]  /*c200*/  FSEL R183, R183, -INF , P1 ;  /* 0xff800000b7b77808 */ /* 0x000fe20000800000 */
[C---:B------:R-:W-:Y:S01]  /*c210*/  IMAD R59, R118.reuse, 0x2, R57 ;  /* 0x00000002763b7824 */ /* 0x040fe200078e0239 */
[----:B------:R-:W-:Y:S01]  /*c220*/  LEA.HI.X.SX32 R147, R43, R20, 0x1, P3 ;  /* 0x000000142b937211 */ /* 0x000fe200018f0eff */
[----:B------:R-:W-:Y:S01]  /*c230*/  BAR.SYNC.DEFER_BLOCKING 0x0 ;  /* 0x0000000000007b1d */ /* 0x000fe20000010000 */
[----:B------:R-:W-:Y:S01]  /*c240*/  LEA R152, P3, R45, R126, 0x1 ;  /* 0x0000007e2d987211 */ /* 0x000fe200078608ff */
[----:B------:R-:W-:Y:S01]  /*c250*/  IMAD R61, R118, 0x2, R59 ;  /* 0x00000002763d7824 */ /* 0x000fe200078e023b */
[-C--:B------:R-:W-:Y:S01]  /*c260*/  LEA.HI.X.SX32 R43, R79, R20.reuse, 0x1, P4 ;  /* 0x000000144f2b7211 */ /* 0x080fe200020f0eff */
[----:B------:R-:W-:Y:S01]  /*c270*/  IMAD.SHL.U32 R192, R192, 0x2, RZ ;  /* 0x00000002c0c07824 */ /* 0x000fe200078e00ff */
[----:B------:R-:W-:Y:S01]  /*c280*/  LEA.HI.X.SX32 R153, R45, R20, 0x1, P3 ;  /* 0x000000142d997211 */ /* 0x000fe200018f0eff */
[C---:B------:R-:W-:Y:S01]  /*c290*/  IMAD R81, R118.reuse, 0x2, R61 ;  /* 0x0000000276517824 */ /* 0x040fe200078e023d */
[----:B------:R-:W-:Y:S01]  /*c2a0*/  LEA R158, P3, R65, R126, 0x1 ;  /* 0x0000007e419e7211 */ /* 0x000fe200078608ff */
[----:B------:R-:W-:Y:S01]  /*c2b0*/  FFMA R2, R183, 0.69314718246459960938, R2 ;  /* 0x3f317218b7027823 */ /* 0x000fe20000000002 */
[-C--:B------:R-:W-:Y:S01]  /*c2c0*/  LEA.HI.X.SX32 R45, R51, R20.reuse, 0x1, P5 ;  /* 0x00000014332d7211 */ /* 0x080fe200028f0eff */
[----:B------:R-:W-:Y:S01]  /*c2d0*/  IMAD R83, R118, 0x2, R81 ;  /* 0x0000000276537824 */ /* 0x000fe200078e0251 */
[----:B------:R-:W-:-:S02]  /*c2e0*/  LEA.HI.X.SX32 R159, R65, R20, 0x1, P3 ;  /* 0x00000014419f7211 */ /* 0x000fc400018f0eff */
[-C--:B------:R-:W-:Y:S01]  /*c2f0*/  LEA R124, P3, R71, R126.reuse, 0x1 ;  /* 0x0000007e477c7211 */ /* 0x080fe200078608ff */
[C---:B------:R-:W-:Y:S01]  /*c300*/  IMAD R85, R118.reuse, 0x2, R83 ;  /* 0x0000000276557824 */ /* 0x040fe200078e0253 */
[----:B------:R-:W-:Y:S02]  /*c310*/  LEA R50, P5, R55, R126, 0x1 ;  /* 0x0000007e37327211 */ /* 0x000fe400078a08ff */
[----:B------:R-:W-:Y:S01]  /*c320*/  LEA.HI.X.SX32 R125, R71, R20, 0x1, P3 ;  /* 0x00000014477d7211 */ /* 0x000fe200018f0eff */
[C---:B------:R-:W-:Y:S01]  /*c330*/  IMAD R87, R118.reuse, 0x2, R85 ;  /* 0x0000000276577824 */ /* 0x040fe200078e0255 */
[-C--:B------:R-:W-:Y:S02]  /*c340*/  LEA R40, P3, R77, R126.reuse, 0x1 ;  /* 0x0000007e4d287211 */ /* 0x080fe400078608ff */
[----:B------:R-:W-:Y:S01]  /*c350*/  LEA R48, P4, R53, R126, 0x1 ;  /* 0x0000007e35307211 */ /* 0x000fe200078808ff */
[C---:B------:R-:W-:Y:S01]  /*c360*/  IMAD R89, R118.reuse, 0x2, R87 ;  /* 0x0000000276597824 */ /* 0x040fe200078e0257 */
[----:B------:R-:W-:Y:S01]  /*c370*/  LEA.HI.X.SX32 R41, R77, R20, 0x1, P3 ;  /* 0x000000144d297211 */ /* 0x000fe200018f0eff */
[----:B------:R-:W-:Y:S01]  /*c380*/  STS.128 [R165+0x800], R24 ;  /* 0x00080018a5007388 */ /* 0x000fe20000000c00 */
[----:B------:R-:W-:Y:S01]  /*c390*/  LEA R46, P3, R49, R126, 0x1 ;  /* 0x0000007e312e7211 */ /* 0x000fe200078608ff */
[C---:B------:R-:W-:Y:S01]  /*c3a0*/  IMAD R69, R118.reuse, 0x2, R89 ;  /* 0x0000000276457824 */ /* 0x040fe200078e0259 */
[-C--:B------:R-:W-:Y:S01]  /*c3b0*/  LEA.HI.X.SX32 R51, R55, R20.reuse, 0x1, P5 ;  /* 0x0000001437337211 */ /* 0x080fe200028f0eff */
[----:B------:R-:W-:Y:S01]  /*c3c0*/  STS.128 [R165+0x80], R28 ;  /* 0x0000801ca5007388 */ /* 0x000fe20000000c00 */
[----:B------:R-:W-:Y:S01]  /*c3d0*/  LEA.HI.X.SX32 R47, R49, R20, 0x1, P3 ;  /* 0x00000014312f7211 */ /* 0x000fe200018f0eff */
[C---:B------:R-:W-:Y:S01]  /*c3e0*/  IMAD R91, R118.reuse, 0x2, R69 ;  /* 0x00000002765b7824 */ /* 0x040fe200078e0245 */
[-C--:B------:R-:W-:Y:S01]  /*c3f0*/  LEA R52, P3, R57, R126.reuse, 0x1 ;  /* 0x0000007e39347211 */ /* 0x080fe200078608ff */
[----:B------:R-:W-:Y:S01]  /*c400*/  STS.128 [R165+0x880], R32 ;  /* 0x00088020a5007388 */ /* 0x000fe20000000c00 */
[----:B------:R-:W-:Y:S01]  /*c410*/  LEA R56, P5, R61, R126, 0x1 ;  /* 0x0000007e3d387211 */ /* 0x000fe200078a08ff */
[----:B------:R-:W-:Y:S01]  /*c420*/  IMAD R73, R118, 0x2, R91 ;  /* 0x0000000276497824 */ /* 0x000fe200078e025b */
[----:B------:R-:W-:-:S02]  /*c430*/  LEA.HI.X.SX32 R49, R53, R20, 0x1, P4 ;  /* 0x0000001435317211 */ /* 0x000fc400020f0eff */
[----:B------:R-:W-:Y:S01]  /*c440*/  LEA R54, P4, R59, R126, 0x1 ;  /* 0x0000007e3b367211 */ /* 0x000fe200078808ff */
[C---:B------:R-:W-:Y:S01]  /*c450*/  IMAD R75, R118.reuse, 0x2, R73 ;  /* 0x00000002764b7824 */ /* 0x040fe200078e0249 */
[-C--:B------:R-:W-:Y:S02]  /*c460*/  LEA.HI.X.SX32 R53, R57, R20.reuse, 0x1, P3 ;  /* 0x0000001439357211 */ /* 0x080fe400018f0eff */
[----:B------:R-:W-:Y:S01]  /*c470*/  LEA.HI.X.SX32 R57, R61, R20, 0x1, P5 ;  /* 0x000000143d397211 */ /* 0x000fe200028f0eff */
[C---:B------:R-:W-:Y:S01]  /*c480*/  IMAD R77, R118.reuse, 0x2, R75 ;  /* 0x00000002764d7824 */ /* 0x040fe200078e024b */
[----:B------:R-:W-:Y:S02]  /*c490*/  LEA R62, P5, R85, R126, 0x1 ;  /* 0x0000007e553e7211 */ /* 0x000fe400078a08ff */
[----:B------:R-:W-:Y:S02]  /*c4a0*/  LEA.HI.X.SX32 R55, R59, R20, 0x1, P4 ;  /* 0x000000143b377211 */ /* 0x000fe400020f0eff */
[----:B------:R-:W-:-:S02]  /*c4b0*/  LEA R79, R118, R77, 0x1 ;  /* 0x0000004d764f7211 */ /* 0x000fc400078e08ff */
[----:B------:R-:W-:Y:S02]  /*c4c0*/  LEA R60, P4, R83, R126, 0x1 ;  /* 0x0000007e533c7211 */ /* 0x000fe400078808ff */
[----:B------:R-:W-:Y:S01]  /*c4d0*/  LEA.HI.X.SX32 R63, R85, R20, 0x1, P5 ;  /* 0x00000014553f7211 */ /* 0x000fe200028f0eff */
[C---:B------:R-:W-:Y:S01]  /*c4e0*/  IMAD R93, R118.reuse, 0x2, R79 ;  /* 0x00000002765d7824 */ /* 0x040fe200078e024f */
[-C--:B------:R-:W-:Y:S02]  /*c4f0*/  LEA R68, P5, R69, R126.reuse, 0x1 ;  /* 0x0000007e45447211 */ /* 0x080fe400078a08ff */
[----:B------:R-:W-:Y:S01]  /*c500*/  LEA R58, P3, R81, R126, 0x1 ;  /* 0x0000007e513a7211 */ /* 0x000fe200078608ff */
[C---:B------:R-:W-:Y:S01]  /*c510*/  IMAD R95, R118.reuse, 0x2, R93 ;  /* 0x00000002765f7824 */ /* 0x040fe200078e025d */
[----:B------:R-:W-:Y:S02]  /*c520*/  LEA.HI.X.SX32 R61, R83, R20, 0x1, P4 ;  /* 0x00000014533d7211 */ /* 0x000fe400020f0eff */
[----:B------:R-:W-:Y:S01]  /*c530*/  LEA R66, P4, R89, R126, 0x1 ;  /* 0x0000007e59427211 */ /* 0x000fe200078808ff */
[----:B------:R-:W-:Y:S01]  /*c540*/  IMAD R97, R118, 0x2, R95 ;  /* 0x0000000276617824 */ /* 0x000fe200078e025f */
[----:B------:R-:W-:-:S02]  /*c550*/  LEA.HI.X.SX32 R69, R69, R20, 0x1, P5 ;  /* 0x0000001445457211 */ /* 0x000fc400028f0eff */
        /* <DEDUP_REMOVED lines=45> */
[----:B------:R-:W-:Y:S02]  /*c830*/  LEA.HI.X.SX32 R89, R101, R20, 0x1, P3 ;  /* 0x0000001465597211 */ /* 0x000fe400018f0eff */
[-C--:B------:R-:W-:Y:S02]  /*c840*/  LEA R104, P5, R117, R126.reuse, 0x1 ;  /* 0x0000007e75687211 */ /* 0x080fe400078a08ff */
[----:B------:R-:W-:Y:S02]  /*c850*/  LEA R94, P3, R107, R126, 0x1 ;  /* 0x0000007e6b5e7211 */ /* 0x000fe400078608ff */
[----:B------:R-:W-:Y:S02]  /*c860*/  LEA.HI.X.SX32 R97, R109, R20, 0x1, P4 ;  /* 0x000000146d617211 */ /* 0x000fe400020f0eff */
[----:B------:R-:W-:Y:S02]  /*c870*/  LEA R102, P4, R115, R126, 0x1 ;  /* 0x0000007e73667211 */ /* 0x000fe400078808ff */
[-C--:B------:R-:W-:Y:S01]  /*c880*/  LEA.HI.X.SX32 R105, R117, R20.reuse, 0x1, P5 ;  /* 0x0000001475697211 */ /* 0x080fe200028f0eff */
[----:B------:R-:W-:Y:S01]  /*c890*/  IMAD R117, R118, 0x2, R189 ;  /* 0x0000000276757824 */ /* 0x000fe200078e02bd */
[----:B------:R-:W-:-:S02]  /*c8a0*/  LEA.HI.X.SX32 R95, R107, R20, 0x1, P3 ;  /* 0x000000146b5f7211 */ /* 0x000fc400018f0eff */
[----:B------:R-:W-:Y:S01]  /*c8b0*/  LEA R100, P3, R113, R126, 0x1 ;  /* 0x0000007e71647211 */ /* 0x000fe200078608ff */
[----:B------:R-:W-:Y:S01]  /*c8c0*/  IMAD R191, R118, 0x2, R117 ;  /* 0x0000000276bf7824 */ /* 0x000fe200078e0275 */
[----:B------:R-:W-:Y:S02]  /*c8d0*/  LEA.HI.X.SX32 R103, R115, R20, 0x1, P4 ;  /* 0x0000001473677211 */ /* 0x000fe400020f0eff */
[----:B------:R-:W-:Y:S02]  /*c8e0*/  LEA R108, P4, R121, R126, 0x1 ;  /* 0x0000007e796c7211 */ /* 0x000fe400078808ff */
[----:B------:R-:W-:Y:S02]  /*c8f0*/  LEA.HI.X.SX32 R101, R113, R20, 0x1, P3 ;  /* 0x0000001471657211 */ /* 0x000fe400018f0eff */
[-C--:B------:R-:W-:Y:S02]  /*c900*/  LEA R106, P3, R119, R126.reuse, 0x1 ;  /* 0x0000007e776a7211 */ /* 0x080fe400078608ff */
[----:B------:R-:W-:-:S02]  /*c910*/  LEA R110, P5, R123, R126, 0x1 ;  /* 0x0000007e7b6e7211 */ /* 0x000fc400078a08ff */
[-C--:B------:R-:W-:Y:S01]  /*c920*/  LEA.HI.X.SX32 R109, R121, R20.reuse, 0x1, P4 ;  /* 0x00000014796d7211 */ /* 0x080fe200020f0eff */
[C---:B------:R-:W-:Y:S01]  /*c930*/  IMAD R121, R118.reuse, 0x2, R191 ;  /* 0x0000000276797824 */ /* 0x040fe200078e02bf */
[-C--:B------:R-:W-:Y:S02]  /*c940*/  LEA.HI.X.SX32 R107, R119, R20.reuse, 0x1, P3 ;  /* 0x00000014776b7211 */ /* 0x080fe400018f0eff */
[----:B------:R-:W-:Y:S01]  /*c950*/  LEA.HI.X.SX32 R111, R123, R20, 0x1, P5 ;  /* 0x000000147b6f7211 */ /* 0x000fe200028f0eff */
[----:B------:R-:W-:Y:S01]  /*c960*/  IMAD R123, R118, 0x2, R121 ;  /* 0x00000002767b7824 */ /* 0x000fe200078e0279 */
[-C--:B------:R-:W-:Y:S02]  /*c970*/  LEA R112, P3, R127, R126.reuse, 0x1 ;  /* 0x0000007e7f707211 */ /* 0x080fe400078608ff */
[-C--:B------:R-:W-:Y:S02]  /*c980*/  LEA R114, P4, R189, R126.reuse, 0x1 ;  /* 0x0000007ebd727211 */ /* 0x080fe400078808ff */
[----:B------:R-:W-:-:S02]  /*c990*/  LEA R116, P5, R117, R126, 0x1 ;  /* 0x0000007e75747211 */ /* 0x000fc400078a08ff */
[-C--:B------:R-:W-:Y:S01]  /*c9a0*/  LEA.HI.X.SX32 R113, R127, R20.reuse, 0x1, P3 ;  /* 0x000000147f717211 */ /* 0x080fe200018f0eff */
[----:B------:R-:W-:Y:S01]  /*c9b0*/  IMAD R127, R118, 0x2, R123 ;  /* 0x00000002767f7824 */ /* 0x000fe200078e027b */
[-C--:B------:R-:W-:Y:S02]  /*c9c0*/  LEA.HI.X.SX32 R115, R189, R20.reuse, 0x1, P4 ;  /* 0x00000014bd737211 */ /* 0x080fe400020f0eff */
[----:B------:R-:W-:Y:S02]  /*c9d0*/  LEA.HI.X.SX32 R117, R117, R20, 0x1, P5 ;  /* 0x0000001475757211 */ /* 0x000fe400028f0eff */
[-C--:B------:R-:W-:Y:S02]  /*c9e0*/  LEA R118, P3, R191, R126.reuse, 0x1 ;  /* 0x0000007ebf767211 */ /* 0x080fe400078608ff */
[-C--:B------:R-:W-:Y:S02]  /*c9f0*/  LEA R120, P4, R121, R126.reuse, 0x1 ;  /* 0x0000007e79787211 */ /* 0x080fe400078808ff */
[----:B------:R-:W-:-:S02]  /*ca00*/  LEA R122, P5, R123, R126, 0x1 ;  /* 0x0000007e7b7a7211 */ /* 0x000fc400078a08ff */
[----:B------:R-:W-:Y:S02]  /*ca10*/  LEA R126, P6, R127, R126, 0x1 ;  /* 0x0000007e7f7e7211 */ /* 0x000fe400078c08ff */
[-C--:B------:R-:W-:Y:S02]  /*ca20*/  LEA.HI.X.SX32 R119, R191, R20.reuse, 0x1, P3 ;  /* 0x00000014bf777211 */ /* 0x080fe400018f0eff */
[-C--:B------:R-:W-:Y:S02]  /*ca30*/  LEA.HI.X.SX32 R121, R121, R20.reuse, 0x1, P4 ;  /* 0x0000001479797211 */ /* 0x080fe400020f0eff */
[-C--:B------:R-:W-:Y:S02]  /*ca40*/  LEA.HI.X.SX32 R123, R123, R20.reuse, 0x1, P5 ;  /* 0x000000147b7b7211 */ /* 0x080fe400028f0eff */
[----:B------:R-:W-:Y:S02]  /*ca50*/  LEA.HI.X.SX32 R127, R127, R20, 0x1, P6 ;  /* 0x000000147f7f7211 */ /* 0x000fe400030f0eff */
[----:B------:R-:W-:-:S02]  /*ca60*/  F2FP.BF16.PACK_AB R20, R182, R181 ;  /* 0x000000b5b614723e */ /* 0x000fc400000010ff */
[----:B------:R-:W-:-:S03]  /*ca70*/  FSEL R184, R184, -INF , P2 ;  /* 0xff800000b8b87808 */ /* 0x000fc60001000000 */
[----:B------:R0:W-:Y:S02]  /*ca80*/  STS.128 [R165], R20 ;  /* 0x00000014a5007388 */ /* 0x0001e40000000c00 */
[----:B------:R-:W-:Y:S02]  /*ca90*/  FFMA R3, R184, 0.69314718246459960938, R3 ;  /* 0x3f317218b8037823 */ /* 0x000fe40000000003 */
[----:B------:R-:W-:Y:S01]  /*caa0*/  BAR.SYNC.DEFER_BLOCKING 0x0 ;  /* 0x0000000000007b1d */ /* 0x000fe20000010000 */
[----:B0-----:R-:W-:Y:S02]  /*cab0*/  PRMT R20, R12, 0x7632, R20 ;  /* 0x000076320c147816 */ /* 0x001fe40000000014 */
[----:B-1----:R-:W-:-:S03]  /*cac0*/  PRMT R21, R16, 0x7632, R21 ;  /* 0x0000763210157816 */ /* 0x002fc60000000015 */
[----:B------:R0:W-:Y:S04]  /*cad0*/  STG.E.U16 [R128.64], R4 ;  /* 0x0000000480007986 */ /* 0x0001e8000c101506 */
[----:B------:R1:W-:Y:S04]  /*cae0*/  STG.E.U16 [R130.64], R8 ;  /* 0x0000000882007986 */ /* 0x0003e8000c101506 */
[----:B------:R2:W-:Y:S01]  /*caf0*/  STG.E.U16 [R132.64], R12 ;  /* 0x0000000c84007986 */ /* 0x0005e2000c101506 */
[----:B0-----:R-:W-:-:S03]  /*cb00*/  PRMT R129, R4, 0x7632, R129 ;  /* 0x0000763204817816 */ /* 0x001fc60000000081 */
[----:B------:R0:W-:Y:S01]  /*cb10*/  STG.E.U16 [R134.64], R16 ;  /* 0x0000001086007986 */ /* 0x0001e2000c101506 */
[----:B------:R-:W-:Y:S02]  /*cb20*/  PRMT R4, R5, 0x7632, R4 ;  /* 0x0000763205047816 */ /* 0x000fe40000000004 */
[----:B-1----:R-:W-:Y:S01]  /*cb30*/  PRMT R131, R8, 0x7632, R131 ;  /* 0x0000763208837816 */ /* 0x002fe20000000083 */
[----:B------:R-:W-:Y:S01]  /*cb40*/  STG.E.U16 [R136.64], R129 ;  /* 0x0000008188007986 */ /* 0x000fe2000c101506 */
[----:B------:R-:W-:Y:S02]  /*cb50*/  PRMT R8, R9, 0x7632, R8 ;  /* 0x0000763209087816 */ /* 0x000fe40000000008 */
[----:B--2---:R-:W-:Y:S01]  /*cb60*/  PRMT R12, R13, 0x7632, R12 ;  /* 0x000076320d0c7816 */ /* 0x004fe2000000000c */
[----:B------:R-:W-:Y:S04]  /*cb70*/  STG.E.U16 [R138.64], R131 ;  /* 0x000000838a007986 */ /* 0x000fe8000c101506 */
[----:B------:R-:W-:Y:S01]  /*cb80*/  STG.E.U16 [R140.64], R20 ;  /* 0x000000148c007986 */ /* 0x000fe2000c101506 */
[----:B0-----:R-:W-:-:S03]  /*cb90*/  PRMT R16, R17, 0x7632, R16 ;  /* 0x0000763211107816 */ /* 0x001fc60000000010 */
[----:B------:R-:W-:Y:S04]  /*cba0*/  STG.E.U16 [R142.64], R21 ;  /* 0x000000158e007986 */ /* 0x000fe8000c101506 */
[----:B------:R-:W-:Y:S04]  /*cbb0*/  LDS.128 R20, [R164] ;  /* 0x00000000a4147984 */ /* 0x000fe80000000c00 */
[----:B------:R-:W0:Y:S04]  /*cbc0*/  LDS.128 R24, [R187] ;  /* 0x00000000bb187984 */ /* 0x000e280000000c00 */
[----:B------:R-:W1:Y:S04]  /*cbd0*/  LDS.128 R28, [R186] ;  /* 0x00000000ba1c7984 */ /* 0x000e680000000c00 */
[----:B------:R-:W2:Y:S04]  /*cbe0*/  LDS.128 R32, [R185] ;  /* 0x00000000b9207984 */ /* 0x000ea80000000c00 */
[----:B------:R3:W-:Y:S04]  /*cbf0*/  STG.E.U16 [R144.64], R5 ;  /* 0x0000000590007986 */ /* 0x0007e8000c101506 */
[----:B------:R4:W-:Y:S04]  /*cc00*/  STG.E.U16 [R146.64], R9 ;  /* 0x0000000992007986 */ /* 0x0009e8000c101506 */
[----:B------:R-:W-:Y:S04]  /*cc10*/  STG.E.U16 [R148.64], R13 ;  /* 0x0000000d94007986 */ /* 0x000fe8000c101506 */
[----:B------:R-:W-:Y:S01]  /*cc20*/  STG.E.U16 [R150.64], R17 ;  /* 0x0000001196007986 */ /* 0x000fe2000c101506 */
[----:B---3--:R-:W-:-:S03]  /*cc30*/  PRMT R5, R10, 0x7632, R5 ;  /* 0x000076320a057816 */ /* 0x008fc60000000005 */
[----:B------:R3:W-:Y:S01]  /*cc40*/  STG.E.U16 [R152.64], R4 ;  /* 0x0000000498007986 */ /* 0x0007e2000c101506 */
[----:B----4-:R-:W-:-:S03]  /*cc50*/  PRMT R9, R7, 0x7632, R9 ;  /* 0x0000763207097816 */ /* 0x010fc60000000009 */
[----:B------:R4:W-:Y:S04]  /*cc60*/  STG.E.U16 [R154.64], R8 ;  /* 0x000000089a007986 */ /* 0x0009e8000c101506 */
[----:B------:R5:W-:Y:S04]  /*cc70*/  STG.E.U16 [R156.64], R12 ;  /* 0x0000000c9c007986 */ /* 0x000be8000c101506 */
[----:B------:R-:W-:Y:S01]  /*cc80*/  STG.E.U16 [R158.64], R16 ;  /* 0x000000109e007986 */ /* 0x000fe2000c101506 */
[----:B---3--:R-:W-:-:S03]  /*cc90*/  PRMT R4, R6, 0x7632, R4 ;  /* 0x0000763206047816 */ /* 0x008fc60000000004 */
[----:B------:R3:W-:Y:S01]  /*cca0*/  STG.E.U16 [R160.64], R6 ;  /* 0x00000006a0007986 */ /* 0x0007e2000c101506 */
[----:B----4-:R-:W-:-:S03]  /*ccb0*/  PRMT R8, R18, 0x7632, R8 ;  /* 0x0000763212087816 */ /* 0x010fc60000000008 */
[----:B------:R4:W-:Y:S01]  /*ccc0*/  STG.E.U16 [R162.64], R10 ;  /* 0x0000000aa2007986 */ /* 0x0009e2000c101506 */
[----:B-----5:R-:W-:-:S03]  /*ccd0*/  PRMT R12, R15, 0x7632, R12 ;  /* 0x000076320f0c7816 */ /* 0x020fc6000000000c */
[----:B------:R-:W-:Y:S01]  /*cce0*/  STG.E.U16 [R124.64], R14 ;  /* 0x0000000e7c007986 */ /* 0x000fe2000c101506 */
[----:B---3--:R-:W-:-:S03]  /*ccf0*/  PRMT R6, R14, 0x7632, R6 ;  /* 0x000076320e067816 */ /* 0x008fc60000000006 */
[----:B------:R0:W-:Y:S01]  /*cd00*/  STG.E.U16 [R36.64], R18 ;  /* 0x0000001224007986 */ /* 0x0001e2000c101506 */
[----:B----4-:R-:W-:-:S03]  /*cd10*/  PRMT R10, R11, 0x7632, R10 ;  /* 0x000076320b0a7816 */ /* 0x010fc6000000000a */
[----:B------:R3:W-:Y:S04]  /*cd20*/  STG.E.U16 [R38.64], R4 ;  /* 0x0000000426007986 */ /* 0x0007e8000c101506 */
[----:B------:R4:W-:Y:S04]  /*cd30*/  STG.E.U16 [R40.64], R5 ;  /* 0x0000000528007986 */ /* 0x0009e8000c101506 */
[----:B------:R5:W-:Y:S01]  /*cd40*/  STG.E.U16 [R42.64], R6 ;  /* 0x000000062a007986 */ /* 0x000be2000c101506 */
[----:B0-----:R-:W-:Y:S02]  /*cd50*/  PRMT R36, R24, 0x7632, R36 ;  /* 0x0000763218247816 */ /* 0x001fe40000000024 */
[----:B-1----:R-:W-:Y:S01]  /*cd60*/  PRMT R37, R28, 0x7632, R37 ;  /* 0x000076321c257816 */ /* 0x002fe20000000025 */
[----:B------:R0:W-:Y:S01]  /*cd70*/  STG.E.U16 [R44.64], R8 ;  /* 0x000000082c007986 */ /* 0x0001e2000c101506 */
[----:B---3--:R-:W-:-:S02]  /*cd80*/  PRMT R4, R19, 0x7632, R4 ;  /* 0x0000763213047816 */ /* 0x008fc40000000004 */
[----:B--2---:R-:W-:Y:S01]  /*cd90*/  PRMT R38, R32, 0x7632, R38 ;  /* 0x0000763220267816 */ /* 0x004fe20000000026 */
[----:B------:R1:W-:Y:S01]  /*cda0*/  STG.E.U16 [R46.64], R7 ;  /* 0x000000072e007986 */ /* 0x0003e2000c101506 */
[----:B----4-:R-:W-:-:S03]  /*cdb0*/  PRMT R5, R20, 0x7632, R5 ;  /* 0x0000763214057816 */ /* 0x010fc60000000005 */
[----:B------:R-:W-:Y:S01]  /*cdc0*/  STG.E.U16 [R48.64], R11 ;  /* 0x0000000b30007986 */ /* 0x000fe2000c101506 */
[----:B-----5:R-:W-:-:S03]  /*cdd0*/  PRMT R43, R21, 0x7632, R43 ;  /* 0x00007632152b7816 */ /* 0x020fc6000000002b */
[----:B------:R2:W-:Y:S01]  /*cde0*/  STG.E.U16 [R50.64], R15 ;  /* 0x0000000f32007986 */ /* 0x0005e2000c101506 */
[----:B0-----:R-:W-:Y:S02]  /*cdf0*/  PRMT R44, R25, 0x7632, R44 ;  /* 0x00007632192c7816 */ /* 0x001fe4000000002c */
[----:B------:R-:W-:Y:S01]  /*ce00*/  PRMT R45, R29, 0x7632, R45 ;  /* 0x000076321d2d7816 */ /* 0x000fe2000000002d */
[----:B------:R0:W-:Y:S01]  /*ce10*/  STG.E.U16 [R52.64], R19 ;  /* 0x0000001334007986 */ /* 0x0001e2000c101506 */
[----:B-1----:R-:W-:-:S03]  /*ce20*/  PRMT R46, R33, 0x7632, R46 ;  /* 0x00007632212e7816 */ /* 0x002fc6000000002e */
[----:B------:R1:W-:Y:S04]  /*ce30*/  STG.E.U16 [R54.64], R9 ;  /* 0x0000000936007986 */ /* 0x0003e8000c101506 */
[----:B------:R-:W-:Y:S01]  /*ce40*/  STG.E.U16 [R56.64], R10 ;  /* 0x0000000a38007986 */ /* 0x000fe2000c101506 */
[----:B--2---:R-:W-:-:S03]  /*ce50*/  PRMT R51, R22, 0x7632, R51 ;  /* 0x0000763216337816 */ /* 0x004fc60000000033 */
[----:B------:R2:W-:Y:S01]  /*ce60*/  STG.E.U16 [R58.64], R12 ;  /* 0x0000000c3a007986 */ /* 0x0005e2000c101506 */
[----:B0-----:R-:W-:Y:S02]  /*ce70*/  PRMT R52, R26, 0x7632, R52 ;  /* 0x000076321a347816 */ /* 0x001fe40000000034 */
[----:B------:R-:W-:Y:S01]  /*ce80*/  PRMT R53, R30, 0x7632, R53 ;  /* 0x000076321e357816 */ /* 0x000fe20000000035 */
[----:B------:R0:W-:Y:S01]  /*ce90*/  STG.E.U16 [R60.64], R4 ;  /* 0x000000043c007986 */ /* 0x0001e2000c101506 */
[----:B-1----:R-:W-:-:S03]  /*cea0*/  PRMT R54, R34, 0x7632, R54 ;  /* 0x0000763222367816 */ /* 0x002fc60000000036 */
[----:B------:R1:W-:Y:S04]  /*ceb0*/  STG.E.U16 [R62.64], R20 ;  /* 0x000000143e007986 */ /* 0x0003e8000c101506 */
[----:B------:R3:W-:Y:S01]  /*cec0*/  STG.E.U16 [R64.64], R24 ;  /* 0x0000001840007986 */ /* 0x0007e2000c101506 */
[----:B--2---:R-:W-:-:S03]  /*ced0*/  PRMT R59, R23, 0x7632, R59 ;  /* 0x00007632173b7816 */ /* 0x004fc6000000003b */
[----:B------:R3:W-:Y:S01]  /*cee0*/  STG.E.U16 [R66.64], R28 ;  /* 0x0000001c42007986 */ /* 0x0007e2000c101506 */
[----:B0-----:R-:W-:Y:S02]  /*cef0*/  PRMT R60, R27, 0x7632, R60 ;  /* 0x000076321b3c7816 */ /* 0x001fe4000000003c */
[----:B------:R-:W-:Y:S01]  /*cf00*/  PRMT R61, R31, 0x7632, R61 ;  /* 0x000076321f3d7816 */ /* 0x000fe2000000003d */
[----:B------:R3:W-:Y:S01]  /*cf10*/  STG.E.U16 [R68.64], R32 ;  /* 0x0000002044007986 */ /* 0x0007e2000c101506 */
[----:B-1----:R-:W-:Y:S02]  /*cf20*/  PRMT R63, R35, 0x7632, R63 ;  /* 0x00007632233f7816 */ /* 0x002fe4000000003f */
[----:B------:R-:W-:Y:S01]  /*cf30*/  LOP3.LUT R4, R192, 0x1f8, RZ, 0xc0, !PT ;  /* 0x000001f8c0047812 */ /* 0x000fe200078ec0ff */
[----:B------:R3:W-:Y:S04]  /*cf40*/  STG.E.U16 [R70.64], R5 ;  /* 0x0000000546007986 */ /* 0x0007e8000c101506 */
        /* <DEDUP_REMOVED lines=27> */
[----:B------:R-:W-:Y:S06]  /*d100*/  BAR.SYNC.DEFER_BLOCKING 0x0 ;  /* 0x0000000000007b1d */ /* 0x000fec0000010000 */
[----:B------:R3:W-:Y:S04]  /*d110*/  STS.64 [R4], R2 ;  /* 0x0000000204007388 */ /* 0x0007e80000000a00 */
[----:B------:R-:W-:Y:S06]  /*d120*/  BAR.SYNC.DEFER_BLOCKING 0x0 ;  /* 0x0000000000007b1d */ /* 0x000fec0000010000 */
[----:B------:R-:W-:Y:S05]  /*d130*/  @P0 EXIT ;  /* 0x000000000000094d */ /* 0x000fea0003800000 */
[----:B---3--:R-:W0:Y:S01]  /*d140*/  LDS R7, [R0] ;  /* 0x0000000000077984 */ /* 0x008e220000000800 */
[----:B------:R-:W-:-:S02]  /*d150*/  IMAD R2, R190, c[0x0][0x1cc], RZ ;  /* 0x00007300be027a24 */ /* 0x000fc400078e02ff */
[----:B------:R-:W-:Y:S02]  /*d160*/  IMAD.SHL.U32 R6, R188, 0x4, RZ ;  /* 0x00000004bc067824 */ /* 0x000fe400078e00ff */
[----:B------:R-:W-:Y:S02]  /*d170*/  IMAD.SHL.U32 R3, R2, 0x4, RZ ;  /* 0x0000000402037824 */ /* 0x000fe400078e00ff */
[----:B------:R-:W-:-:S04]  /*d180*/  IMAD.HI R5, R188, 0x4, RZ ;  /* 0x00000004bc057827 */ /* 0x000fc800078e02ff */
[----:B------:R-:W-:Y:S01]  /*d190*/  IMAD.HI R4, R2, 0x4, RZ ;  /* 0x0000000402047827 */ /* 0x000fe200078e02ff */
[----:B------:R-:W-:-:S04]  /*d1a0*/  IADD3 R2, P0, P1, R6, c[0x0][0x180], R3 ;  /* 0x0000600006027a10 */ /* 0x000fc8000791e003 */
[----:B------:R-:W-:-:S05]  /*d1b0*/  IADD3.X R3, R5, c[0x0][0x184], R4, P0, P1 ;  /* 0x0000610005037a10 */ /* 0x000fca00007e2404 */
[----:B0-----:R-:W-:Y:S01]  /*d1c0*/  STG.E [R2.64], R7 ;  /* 0x0000000702007986 */ /* 0x001fe2000c101906 */
[----:B------:R-:W-:Y:S05]  /*d1d0*/  EXIT ;  /* 0x000000000000794d */ /* 0x000fea0003800000 */
.L_x_3:
[----:B------:R-:W-:-:S00]  /*d1e0*/  BRA `(.L_x_3) ;  /* 0xfffffff000007947 */ /* 0x000fc0000383ffff */
[----:B------:R-:W-:-:S00]  /*d1f0*/  NOP ;  /* 0x0000000000007918 */ /* 0x000fc00000000000 */
        /* <DEDUP_REMOVED lines=8> */
.L_x_4:


//--------------------- .nv.global.init           --------------------------
	.section	.nv.global.init,"aw",@progbits
.nv.global.init:
	.type		_$_str,@object
	.size		_$_str,(.L_0 - _$_str)
_$_str:
        /*0000*/ 	.byte	0x5f, 0x5f, 0x43, 0x55, 0x44, 0x41, 0x5f, 0x46, 0x54, 0x5a, 0x00
.L_0:


//--------------------- .nv.shared.attn_fwd       --------------------------
	.section	.nv.shared.attn_fwd,"aw",@nobits
	.sectionflags	@""
	.align	16
